	.target	sm_90a

	.elftype	@"ET_EXEC"


//--------------------- .note.nv.tkinfo           --------------------------
	.section	.note.nv.tkinfo,"",@"SHT_NOTE"
	.sectionflags	@"SHF_NOTE_NV_TKINFO"
	.tkinfo
        /*0018*/ 	.word	0x00000002
        /*0030*/ 	.string	""
        /*0030*/ 	.string	"ptxas"
        /*0030*/ 	.string	"Cuda compilation tools, release 13.0, V13.0.88"
        /*0030*/ 	.string	"Build cuda_13.0.r13.0/compiler.36424714_0"
        /*0030*/ 	.string	"-arch sm_90a -m 64 "



//--------------------- .note.nv.cuinfo           --------------------------
	.section	.note.nv.cuinfo,"",@"SHT_NOTE"
	.sectionflags	@"SHF_NOTE_NV_CUINFO"
        /*0018*/ 	.short	0x0002
        /*001a*/ 	.short	0x005a
        /*001c*/ 	.short	0x0082
	.zero		2


//--------------------- .nv.info                  --------------------------
	.section	.nv.info,"",@"SHT_CUDA_INFO"
	.align	4


	//----- nvinfo : EIATTR_REGCOUNT
	.align		4
        /*0000*/ 	.byte	0x04, 0x2f
        /*0002*/ 	.short	(.L_15 - .L_14)
	.align		4
.L_14:
        /*0004*/ 	.word	index@(_ZN7cutlass13device_kernelINS_4gemm6kernel13GemmUniversalIN4cute5tupleIJiiiiEEENS1_10collective13CollectiveMmaINS1_34MainloopSm90TmaGmmaWarpSpecializedILi7ENS5_IJNS4_1CILi8EEENSA_ILi1EEESC_EEENS1_35KernelTmaWarpSpecializedCooperativeEEENS5_IJNSA_ILi256EEESG_NSA_ILi32EEEEEENS_10bfloat16_tENS5_IJlSC_lEEESJ_SK_NS4_8TiledMMAINS4_8MMA_AtomIJNS4_4SM904GMMA28MMA_64x256x16_F32BF16BF16_SSILNSO_5MajorE0ELSQ_0ELNSO_7ScaleInE1ELSR_1EEEEEENS4_6LayoutINS5_IJNSA_ILi2EEESC_SC_EEENS5_IJSC_NSA_ILi0EEESX_EEEEENS5_IJNS4_10UnderscoreES10_S10_EEEEENS4_13SM90_TMA_LOADENS4_14ComposedLayoutINS4_7SwizzleILi2ELi4ELi3EEENS4_18smem_ptr_flag_bitsILi16EEENSU_INS5_IJSB_SH_EEENS5_IJSH_SC_EEEEEEEvNS4_8identityENS4_23SM90_TMA_LOAD_MULTICASTES1C_vS1D_EENS_8epilogue10collective6detail29Sm90TmaWarpSpecializedAdapterINS1H_15DefaultEpilogueISJ_SK_SK_NS1G_6thread17LinearCombinationISJ_Li1EffLNS1L_9ScaleType4KindE0ELNS_15FloatRoundStyleE2ESJ_EENS1_15EpilogueDefaultEEEEEvvEEEEvNT_6ParamsE)
        /*0008*/ 	.word	0x000000a8


	//----- nvinfo : EIATTR_FRAME_SIZE
	.align		4
.L_15:
        /*000c*/ 	.byte	0x04, 0x11
        /*000e*/ 	.short	(.L_17 - .L_16)
	.align		4
.L_16:
        /*0010*/ 	.word	index@(_ZN7cutlass13device_kernelINS_4gemm6kernel13GemmUniversalIN4cute5tupleIJiiiiEEENS1_10collective13CollectiveMmaINS1_34MainloopSm90TmaGmmaWarpSpecializedILi7ENS5_IJNS4_1CILi8EEENSA_ILi1EEESC_EEENS1_35KernelTmaWarpSpecializedCooperativeEEENS5_IJNSA_ILi256EEESG_NSA_ILi32EEEEEENS_10bfloat16_tENS5_IJlSC_lEEESJ_SK_NS4_8TiledMMAINS4_8MMA_AtomIJNS4_4SM904GMMA28MMA_64x256x16_F32BF16BF16_SSILNSO_5MajorE0ELSQ_0ELNSO_7ScaleInE1ELSR_1EEEEEENS4_6LayoutINS5_IJNSA_ILi2EEESC_SC_EEENS5_IJSC_NSA_ILi0EEESX_EEEEENS5_IJNS4_10UnderscoreES10_S10_EEEEENS4_13SM90_TMA_LOADENS4_14ComposedLayoutINS4_7SwizzleILi2ELi4ELi3EEENS4_18smem_ptr_flag_bitsILi16EEENSU_INS5_IJSB_SH_EEENS5_IJSH_SC_EEEEEEEvNS4_8identityENS4_23SM90_TMA_LOAD_MULTICASTES1C_vS1D_EENS_8epilogue10collective6detail29Sm90TmaWarpSpecializedAdapterINS1H_15DefaultEpilogueISJ_SK_SK_NS1G_6thread17LinearCombinationISJ_Li1EffLNS1L_9ScaleType4KindE0ELNS_15FloatRoundStyleE2ESJ_EENS1_15EpilogueDefaultEEEEEvvEEEEvNT_6ParamsE)
        /*0014*/ 	.word	0x000004c0


	//----- nvinfo : EIATTR_MIN_STACK_SIZE
	.align		4
.L_17:
        /*0018*/ 	.byte	0x04, 0x12
        /*001a*/ 	.short	(.L_19 - .L_18)
	.align		4
.L_18:
        /*001c*/ 	.word	index@(_ZN7cutlass13device_kernelINS_4gemm6kernel13GemmUniversalIN4cute5tupleIJiiiiEEENS1_10collective13CollectiveMmaINS1_34MainloopSm90TmaGmmaWarpSpecializedILi7ENS5_IJNS4_1CILi8EEENSA_ILi1EEESC_EEENS1_35KernelTmaWarpSpecializedCooperativeEEENS5_IJNSA_ILi256EEESG_NSA_ILi32EEEEEENS_10bfloat16_tENS5_IJlSC_lEEESJ_SK_NS4_8TiledMMAINS4_8MMA_AtomIJNS4_4SM904GMMA28MMA_64x256x16_F32BF16BF16_SSILNSO_5MajorE0ELSQ_0ELNSO_7ScaleInE1ELSR_1EEEEEENS4_6LayoutINS5_IJNSA_ILi2EEESC_SC_EEENS5_IJSC_NSA_ILi0EEESX_EEEEENS5_IJNS4_10UnderscoreES10_S10_EEEEENS4_13SM90_TMA_LOADENS4_14ComposedLayoutINS4_7SwizzleILi2ELi4ELi3EEENS4_18smem_ptr_flag_bitsILi16EEENSU_INS5_IJSB_SH_EEENS5_IJSH_SC_EEEEEEEvNS4_8identityENS4_23SM90_TMA_LOAD_MULTICASTES1C_vS1D_EENS_8epilogue10collective6detail29Sm90TmaWarpSpecializedAdapterINS1H_15DefaultEpilogueISJ_SK_SK_NS1G_6thread17LinearCombinationISJ_Li1EffLNS1L_9ScaleType4KindE0ELNS_15FloatRoundStyleE2ESJ_EENS1_15EpilogueDefaultEEEEEvvEEEEvNT_6ParamsE)
        /*0020*/ 	.word	0x000004c0
.L_19:


//--------------------- .nv.compat                --------------------------
	.section	.nv.compat,"",@"SHT_CUDA_COMPAT_INFO"
	.align	4
        /*0000*/ 	.byte	0x02, 0x09, 0x01, 0x00, 0x02, 0x02, 0x04, 0x00, 0x02, 0x05, 0x05, 0x00, 0x03, 0x07, 0x01, 0x01
        /*0010*/ 	.byte	0x02, 0x03, 0x01, 0x00, 0x02, 0x06, 0x01, 0x00, 0x04, 0x0b, 0x08, 0x00, 0x00, 0x00, 0x00, 0x00
        /*0020*/ 	.byte	0x00, 0x00, 0x00, 0x00


//--------------------- .nv.info._ZN7cutlass13device_kernelINS_4gemm6kernel13GemmUniversalIN4cute5tupleIJiiiiEEENS1_10collective13CollectiveMmaINS1_34MainloopSm90TmaGmmaWarpSpecializedILi7ENS5_IJNS4_1CILi8EEENSA_ILi1EEESC_EEENS1_35KernelTmaWarpSpecializedCooperativeEEENS5_IJNSA_ILi256EEESG_NSA_ILi32EEEEEENS_10bfloat16_tENS5_IJlSC_lEEESJ_SK_NS4_8TiledMMAINS4_8MMA_AtomIJNS4_4SM904GMMA28MMA_64x256x16_F32BF16BF16_SSILNSO_5MajorE0ELSQ_0ELNSO_7ScaleInE1ELSR_1EEEEEENS4_6LayoutINS5_IJNSA_ILi2EEESC_SC_EEENS5_IJSC_NSA_ILi0EEESX_EEEEENS5_IJNS4_10UnderscoreES10_S10_EEEEENS4_13SM90_TMA_LOADENS4_14ComposedLayoutINS4_7SwizzleILi2ELi4ELi3EEENS4_18smem_ptr_flag_bitsILi16EEENSU_INS5_IJSB_SH_EEENS5_IJSH_SC_EEEEEEEvNS4_8identityENS4_23SM90_TMA_LOAD_MULTICASTES1C_vS1D_EENS_8epilogue10collective6detail29Sm90TmaWarpSpecializedAdapterINS1H_15DefaultEpilogueISJ_SK_SK_NS1G_6thread17LinearCombinationISJ_Li1EffLNS1L_9ScaleType4KindE0ELNS_15FloatRoundStyleE2ESJ_EENS1_15EpilogueDefaultEEEEEvvEEEEvNT_6ParamsE --------------------------
	.section	.nv.info._ZN7cutlass13device_kernelINS_4gemm6kernel13GemmUniversalIN4cute5tupleIJiiiiEEENS1_10collective13CollectiveMmaINS1_34MainloopSm90TmaGmmaWarpSpecializedILi7ENS5_IJNS4_1CILi8EEENSA_ILi1EEESC_EEENS1_35KernelTmaWarpSpecializedCooperativeEEENS5_IJNSA_ILi256EEESG_NSA_ILi32EEEEEENS_10bfloat16_tENS5_IJlSC_lEEESJ_SK_NS4_8TiledMMAINS4_8MMA_AtomIJNS4_4SM904GMMA28MMA_64x256x16_F32BF16BF16_SSILNSO_5MajorE0ELSQ_0ELNSO_7ScaleInE1ELSR_1EEEEEENS4_6LayoutINS5_IJNSA_ILi2EEESC_SC_EEENS5_IJSC_NSA_ILi0EEESX_EEEEENS5_IJNS4_10UnderscoreES10_S10_EEEEENS4_13SM90_TMA_LOADENS4_14ComposedLayoutINS4_7SwizzleILi2ELi4ELi3EEENS4_18smem_ptr_flag_bitsILi16EEENSU_INS5_IJSB_SH_EEENS5_IJSH_SC_EEEEEEEvNS4_8identityENS4_23SM90_TMA_LOAD_MULTICASTES1C_vS1D_EENS_8epilogue10collective6detail29Sm90TmaWarpSpecializedAdapterINS1H_15DefaultEpilogueISJ_SK_SK_NS1G_6thread17LinearCombinationISJ_Li1EffLNS1L_9ScaleType4KindE0ELNS_15FloatRoundStyleE2ESJ_EENS1_15EpilogueDefaultEEEEEvvEEEEvNT_6ParamsE,"",@"SHT_CUDA_INFO"
	.sectionflags	@""
	.align	4


	//----- nvinfo : EIATTR_CUDA_API_VERSION
	.align		4
        /*0000*/ 	.byte	0x04, 0x37
        /*0002*/ 	.short	(.L_21 - .L_20)
.L_20:
        /*0004*/ 	.word	0x00000082


	//----- nvinfo : EIATTR_KPARAM_INFO
	.align		4
.L_21:
        /*0008*/ 	.byte	0x04, 0x17
        /*000a*/ 	.short	(.L_23 - .L_22)
.L_22:
        /*000c*/ 	.word	0x00000000
        /*0010*/ 	.short	0x0000
        /*0012*/ 	.short	0x0070
        /*0014*/ 	.byte	0x00, 0xf0, 0x01, 0x10


	//----- nvinfo : EIATTR_SPARSE_MMA_MASK
	.align		4
.L_23:
        /*0018*/ 	.byte	0x03, 0x50
        /*001a*/ 	.short	0x0000


	//----- nvinfo : EIATTR_MAXREG_COUNT
	.align		4
        /*001c*/ 	.byte	0x03, 0x1b
        /*001e*/ 	.short	0x00a8


	//----- nvinfo : EIATTR_NUM_BARRIERS
	.align		4
        /*0020*/ 	.byte	0x02, 0x4c
        /*0022*/ 	.byte	0x01
	.zero		1


	//----- nvinfo : EIATTR_EXTERNS
	.align		4
        /*0024*/ 	.byte	0x04, 0x0f
        /*0026*/ 	.short	(.L_25 - .L_24)


	//   ....[0]....
	.align		4
.L_24:
        /*0028*/ 	.word	index@(__assertfail)


	//----- nvinfo : EIATTR_ANNOTATIONS
	.align		4
.L_25:
        /*002c*/ 	.byte	0x04, 0x55
        /*002e*/ 	.short	(.L_27 - .L_26)


	//   ....[0]....
.L_26:
        /*0030*/ 	.word	0x00000001
        /*0034*/ 	.byte	0x50, 0x0a, 0x00, 0x00, 0x01, 0x00, 0x00, 0x00, 0x70, 0x0a, 0x00, 0x00, 0x01, 0x00, 0x00, 0x00
        /* <DEDUP_REMOVED lines=380> */
        /*1804*/ 	.byte	0x30, 0x70, 0x01, 0x00


	//----- nvinfo : EIATTR_MERCURY_ISA_VERSION
	.align		4
.L_27:
        /*1808*/ 	.byte	0x03, 0x5f
        /*180a*/ 	.short	0x0101


	//----- nvinfo : EIATTR_INT_WARP_WIDE_INSTR_OFFSETS
	.align		4
        /*180c*/ 	.byte	0x04, 0x31
        /*180e*/ 	.short	(.L_29 - .L_28)


	//   ....[0]....
.L_28:
        /*1810*/ 	.word	0x00000620


	//   ....[1]....
        /*1814*/ 	.word	0x00000630


	//   ....[2]....
        /*1818*/ 	.word	0x00000770


	//----- nvinfo : EIATTR_COOP_GROUP_MASK_REGIDS
	.align		4
.L_29:
        /*181c*/ 	.byte	0x04, 0x29
        /*181e*/ 	.short	(.L_31 - .L_30)


	//   ....[0]....
.L_30:
        /*1820*/ 	.word	0xffffffff


	//   ....[1]....
        /*1824*/ 	.word	0xffffffff


	//   ....[2]....
        /*1828*/ 	.word	0xffffffff


	//   ....[3]....
        /*182c*/ 	.word	0xffffffff


	//   ....[4]....
        /*1830*/ 	.word	0xffffffff


	//   ....[5]....
        /*1834*/ 	.word	0xffffffff


	//----- nvinfo : EIATTR_COOP_GROUP_INSTR_OFFSETS
	.align		4
.L_31:
        /*1838*/ 	.byte	0x04, 0x28
        /*183a*/ 	.short	(.L_33 - .L_32)


	//   ....[0]....
.L_32:
        /*183c*/ 	.word	0x00000070


	//   ....[1]....
        /*1840*/ 	.word	0x00000080


	//   ....[2]....
        /*1844*/ 	.word	0x000001a0


	//   ....[3]....
        /*1848*/ 	.word	0x00000440


	//   ....[4]....
        /*184c*/ 	.word	0x000008a0


	//   ....[5]....
        /*1850*/ 	.word	0x00001470


	//----- nvinfo : EIATTR_REG_RECONFIG
	.align		4
.L_33:
        /*1854*/ 	.byte	0x01, 0x54
	.zero		2


	//----- nvinfo : EIATTR_SYSCALL_OFFSETS
	.align		4
        /*1858*/ 	.byte	0x04, 0x46
        /*185a*/ 	.short	(.L_35 - .L_34)


	//   ....[0]....
.L_34:
        /*185c*/ 	.word	0x00001620


	//----- nvinfo : EIATTR_MBARRIER_INSTR_OFFSETS
	.align		4
.L_35:
        /*1860*/ 	.byte	0x04, 0x39
        /*1862*/ 	.short	(.L_37 - .L_36)


	//   ....[0]....
.L_36:
        /*1864*/ 	.word	0x00000330
        /*1868*/ 	.word	0x000000ff
        /*186c*/ 	.word	0x00000000
        /*1870*/ 	.short	0x0100
        /*1872*/ 	.byte	0x08
	.zero		1


	//   ....[1]....
        /*1874*/ 	.word	0x00000340
        /*1878*/ 	.word	0x000000ff
        /*187c*/ 	.word	0x00000038
        /*1880*/ 	.short	0x0100
        /*1882*/ 	.byte	0x08
	.zero		1


	//   ....[2]....
        /*1884*/ 	.word	0x00000350
        /*1888*/ 	.word	0x000000ff
        /*188c*/ 	.word	0x00000008
        /*1890*/ 	.short	0x0100
        /*1892*/ 	.byte	0x08
	.zero		1


	//   ....[3]....
        /*1894*/ 	.word	0x00000360
        /*1898*/ 	.word	0x000000ff
        /*189c*/ 	.word	0x00000040
        /*18a0*/ 	.short	0x0100
        /*18a2*/ 	.byte	0x08
	.zero		1


	//   ....[4]....
        /*18a4*/ 	.word	0x00000370
        /*18a8*/ 	.word	0x000000ff
        /*18ac*/ 	.word	0x00000010
        /*18b0*/ 	.short	0x0100
        /*18b2*/ 	.byte	0x08
	.zero		1


	//   ....[5]....
        /*18b4*/ 	.word	0x00000380
        /*18b8*/ 	.word	0x000000ff
        /*18bc*/ 	.word	0x00000048
        /*18c0*/ 	.short	0x0100
        /*18c2*/ 	.byte	0x08
	.zero		1


	//   ....[6]....
        /*18c4*/ 	.word	0x00000390
        /*18c8*/ 	.word	0x000000ff
        /*18cc*/ 	.word	0x00000018
        /*18d0*/ 	.short	0x0100
        /*18d2*/ 	.byte	0x08
	.zero		1


	//   ....[7]....
        /*18d4*/ 	.word	0x000003a0
        /*18d8*/ 	.word	0x000000ff
        /*18dc*/ 	.word	0x00000050
        /*18e0*/ 	.short	0x0100
        /*18e2*/ 	.byte	0x08
	.zero		1


	//   ....[8]....
        /*18e4*/ 	.word	0x000003b0
        /*18e8*/ 	.word	0x000000ff
        /*18ec*/ 	.word	0x00000020
        /*18f0*/ 	.short	0x0100
        /*18f2*/ 	.byte	0x08
	.zero		1


	//   ....[9]....
        /*18f4*/ 	.word	0x000003c0
        /*18f8*/ 	.word	0x000000ff
        /*18fc*/ 	.word	0x00000058
        /*1900*/ 	.short	0x0100
        /*1902*/ 	.byte	0x08
	.zero		1


	//   ....[10]....
        /*1904*/ 	.word	0x000003d0
        /*1908*/ 	.word	0x000000ff
        /*190c*/ 	.word	0x00000028
        /*1910*/ 	.short	0x0100
        /*1912*/ 	.byte	0x08
	.zero		1


	//   ....[11]....
        /*1914*/ 	.word	0x000003e0
        /*1918*/ 	.word	0x000000ff
        /*191c*/ 	.word	0x00000060
        /*1920*/ 	.short	0x0100
        /*1922*/ 	.byte	0x08
	.zero		1


	//   ....[12]....
        /*1924*/ 	.word	0x000003f0
        /*1928*/ 	.word	0x000000ff
        /*192c*/ 	.word	0x00000030
        /*1930*/ 	.short	0x0100
        /*1932*/ 	.byte	0x08
	.zero		1


	//   ....[13]....
        /*1934*/ 	.word	0x00000400
        /*1938*/ 	.word	0x000000ff
        /*193c*/ 	.word	0x00000068
        /*1940*/ 	.short	0x0100
        /*1942*/ 	.byte	0x08
	.zero		1


	//   ....[14]....
        /*1944*/ 	.word	0x000007d0
        /*1948*/ 	.word	0x000000ff
        /*194c*/ 	.word	0x00000080
        /*1950*/ 	.short	0x0100
        /*1952*/ 	.byte	0x06
	.zero		1


	//   ....[15]....
        /*1954*/ 	.word	0x00000810
        /*1958*/ 	.word	0x000000ff
        /*195c*/ 	.word	0x00000088
        /*1960*/ 	.short	0x0100
        /*1962*/ 	.byte	0x06
	.zero		1


	//   ....[16]....
        /*1964*/ 	.word	0x00001700
        /*1968*/ 	.word	0x00000004
        /*196c*/ 	.word	0x00000000
        /*1970*/ 	.short	0x010a
        /*1972*/ 	.byte	0x3f
	.zero		1


	//   ....[17]....
        /*1974*/ 	.word	0x00001740
        /*1978*/ 	.word	0x00000004
        /*197c*/ 	.word	0x00000000
        /*1980*/ 	.short	0x010a
        /*1982*/ 	.byte	0x3f
	.zero		1


	//   ....[18]....
        /*1984*/ 	.word	0x00002cd0
        /*1988*/ 	.word	0x00000005
        /*198c*/ 	.word	0x00000000
        /*1990*/ 	.short	0x010a
        /*1992*/ 	.byte	0x3f
	.zero		1


	//   ....[19]....
        /*1994*/ 	.word	0x00002d10
        /*1998*/ 	.word	0x00000005
        /*199c*/ 	.word	0x00000000
        /*19a0*/ 	.short	0x010a
        /*19a2*/ 	.byte	0x3f
	.zero		1


	//   ....[20]....
        /*19a4*/ 	.word	0x00004d30
        /*19a8*/ 	.word	0x00000005
        /*19ac*/ 	.word	0x00000000
        /*19b0*/ 	.short	0x0101
        /*19b2*/ 	.byte	0x3f
	.zero		1


	//   ....[21]....
        /*19b4*/ 	.word	0x00004f60
        /*19b8*/ 	.word	0x00000000
        /*19bc*/ 	.word	0x00000000
        /*19c0*/ 	.short	0x0101
        /*19c2*/ 	.byte	0x3f
	.zero		1


	//   ....[22]....
        /*19c4*/ 	.word	0x00016b80
        /*19c8*/ 	.word	0x00000005
        /*19cc*/ 	.word	0x00000038
        /*19d0*/ 	.short	0x010a
        /*19d2*/ 	.byte	0x3f
	.zero		1


	//   ....[23]....
        /*19d4*/ 	.word	0x00016f40
        /*19d8*/ 	.word	0x00000003
        /*19dc*/ 	.word	0x00000088
        /*19e0*/ 	.short	0x0101
        /*19e2*/ 	.byte	0x3f
	.zero		1


	//   ....[24]....
        /*19e4*/ 	.word	0x00017730
        /*19e8*/ 	.word	0x00000005
        /*19ec*/ 	.word	0x00000000
        /*19f0*/ 	.short	0x010a
        /*19f2*/ 	.byte	0x3f
	.zero		1


	//   ....[25]....
        /*19f4*/ 	.word	0x000177c0
        /*19f8*/ 	.word	0x00000007
        /*19fc*/ 	.word	0x00000000
        /*1a00*/ 	.short	0x010a
        /*1a02*/ 	.byte	0x3f
	.zero		1


	//   ....[26]....
        /*1a04*/ 	.word	0x00017850
        /*1a08*/ 	.word	0x00000007
        /*1a0c*/ 	.word	0x00000000
        /*1a10*/ 	.short	0x010a
        /*1a12*/ 	.byte	0x3f
	.zero		1


	//   ....[27]....
        /*1a14*/ 	.word	0x000178e0
        /*1a18*/ 	.word	0x00000007
        /*1a1c*/ 	.word	0x00000000
        /*1a20*/ 	.short	0x010a
        /*1a22*/ 	.byte	0x3f
	.zero		1


	//   ....[28]....
        /*1a24*/ 	.word	0x00017970
        /*1a28*/ 	.word	0x00000007
        /*1a2c*/ 	.word	0x00000000
        /*1a30*/ 	.short	0x010a
        /*1a32*/ 	.byte	0x3f
	.zero		1


	//   ....[29]....
        /*1a34*/ 	.word	0x00017a00
        /*1a38*/ 	.word	0x00000007
        /*1a3c*/ 	.word	0x00000000
        /*1a40*/ 	.short	0x010a
        /*1a42*/ 	.byte	0x3f
	.zero		1


	//   ....[30]....
        /*1a44*/ 	.word	0x00017a90
        /*1a48*/ 	.word	0x00000003
        /*1a4c*/ 	.word	0x00000000
        /*1a50*/ 	.short	0x010a
        /*1a52*/ 	.byte	0x3f
	.zero		1


	//   ....[31]....
        /*1a54*/ 	.word	0x00017af0
        /*1a58*/ 	.word	0x00000004
        /*1a5c*/ 	.word	0x00000000
        /*1a60*/ 	.short	0x010a
        /*1a62*/ 	.byte	0x3f
	.zero		1


	//   ....[32]....
        /*1a64*/ 	.word	0x00017b40
        /*1a68*/ 	.word	0x00000005
        /*1a6c*/ 	.word	0x00000000
        /*1a70*/ 	.short	0x010a
        /*1a72*/ 	.byte	0x3f
	.zero		1


	//   ....[33]....
        /*1a74*/ 	.word	0x00017c10
        /*1a78*/ 	.word	0x00000005
        /*1a7c*/ 	.word	0x00000038
        /*1a80*/ 	.short	0x010a
        /*1a82*/ 	.byte	0x3f
	.zero		1


	//   ....[34]....
        /*1a84*/ 	.word	0x00017ce0
        /*1a88*/ 	.word	0x00000005
        /*1a8c*/ 	.word	0x00000000
        /*1a90*/ 	.short	0x010a
        /*1a92*/ 	.byte	0x3f
	.zero		1


	//   ....[35]....
        /*1a94*/ 	.word	0x00017d30
        /*1a98*/ 	.word	0x00000007
        /*1a9c*/ 	.word	0x00000000
        /*1aa0*/ 	.short	0x010a
        /*1aa2*/ 	.byte	0x3f
	.zero		1


	//   ....[36]....
        /*1aa4*/ 	.word	0x00017d80
        /*1aa8*/ 	.word	0x00000007
        /*1aac*/ 	.word	0x00000000
        /*1ab0*/ 	.short	0x010a
        /*1ab2*/ 	.byte	0x3f
	.zero		1


	//   ....[37]....
        /*1ab4*/ 	.word	0x00017dd0
        /*1ab8*/ 	.word	0x00000007
        /*1abc*/ 	.word	0x00000000
        /*1ac0*/ 	.short	0x010a
        /*1ac2*/ 	.byte	0x3f
	.zero		1


	//   ....[38]....
        /*1ac4*/ 	.word	0x00017e20
        /*1ac8*/ 	.word	0x00000007
        /*1acc*/ 	.word	0x00000000
        /*1ad0*/ 	.short	0x010a
        /*1ad2*/ 	.byte	0x3f
	.zero		1


	//   ....[39]....
        /*1ad4*/ 	.word	0x00017e70
        /*1ad8*/ 	.word	0x00000007
        /*1adc*/ 	.word	0x00000000
        /*1ae0*/ 	.short	0x010a
        /*1ae2*/ 	.byte	0x3f
	.zero		1


	//----- nvinfo : EIATTR_NUM_MBARRIERS
	.align		4
.L_37:
        /*1ae4*/ 	.byte	0x03, 0x38
        /*1ae6*/ 	.short	0x0010


	//----- nvinfo : EIATTR_EXIT_INSTR_OFFSETS
	.align		4
        /*1ae8*/ 	.byte	0x04, 0x1c
        /*1aea*/ 	.short	(.L_39 - .L_38)


	//   ....[0]....
.L_38:
        /*1aec*/ 	.word	0x00000b00


	//   ....[1]....
        /*1af0*/ 	.word	0x00001390


	//   ....[2]....
        /*1af4*/ 	.word	0x000161d0


	//   ....[3]....
        /*1af8*/ 	.word	0x000167f0


	//   ....[4]....
        /*1afc*/ 	.word	0x00017ae0


	//----- nvinfo : EIATTR_MAX_THREADS
	.align		4
.L_39:
        /*1b00*/ 	.byte	0x04, 0x05
        /*1b02*/ 	.short	(.L_41 - .L_40)
.L_40:
        /*1b04*/ 	.word	0x00000180
        /*1b08*/ 	.word	0x00000001
        /*1b0c*/ 	.word	0x00000001


	//----- nvinfo : EIATTR_CRS_STACK_SIZE
	.align		4
.L_41:
        /*1b10*/ 	.byte	0x04, 0x1e
        /*1b12*/ 	.short	(.L_43 - .L_42)
.L_42:
        /*1b14*/ 	.word	0x00000000


	//----- nvinfo : EIATTR_CBANK_PARAM_SIZE
	.align		4
.L_43:
        /*1b18*/ 	.byte	0x03, 0x19
        /*1b1a*/ 	.short	0x0470


	//----- nvinfo : EIATTR_PARAM_CBANK
	.align		4
        /*1b1c*/ 	.byte	0x04, 0x0a
        /*1b1e*/ 	.short	(.L_45 - .L_44)
	.align		4
.L_44:
        /*1b20*/ 	.word	index@(.nv.constant0._ZN7cutlass13device_kernelINS_4gemm6kernel13GemmUniversalIN4cute5tupleIJiiiiEEENS1_10collective13CollectiveMmaINS1_34MainloopSm90TmaGmmaWarpSpecializedILi7ENS5_IJNS4_1CILi8EEENSA_ILi1EEESC_EEENS1_35KernelTmaWarpSpecializedCooperativeEEENS5_IJNSA_ILi256EEESG_NSA_ILi32EEEEEENS_10bfloat16_tENS5_IJlSC_lEEESJ_SK_NS4_8TiledMMAINS4_8MMA_AtomIJNS4_4SM904GMMA28MMA_64x256x16_F32BF16BF16_SSILNSO_5MajorE0ELSQ_0ELNSO_7ScaleInE1ELSR_1EEEEEENS4_6LayoutINS5_IJNSA_ILi2EEESC_SC_EEENS5_IJSC_NSA_ILi0EEESX_EEEEENS5_IJNS4_10UnderscoreES10_S10_EEEEENS4_13SM90_TMA_LOADENS4_14ComposedLayoutINS4_7SwizzleILi2ELi4ELi3EEENS4_18smem_ptr_flag_bitsILi16EEENSU_INS5_IJSB_SH_EEENS5_IJSH_SC_EEEEEEEvNS4_8identityENS4_23SM90_TMA_LOAD_MULTICASTES1C_vS1D_EENS_8epilogue10collective6detail29Sm90TmaWarpSpecializedAdapterINS1H_15DefaultEpilogueISJ_SK_SK_NS1G_6thread17LinearCombinationISJ_Li1EffLNS1L_9ScaleType4KindE0ELNS_15FloatRoundStyleE2ESJ_EENS1_15EpilogueDefaultEEEEEvvEEEEvNT_6ParamsE)
        /*1b24*/ 	.short	0x0210
        /*1b26*/ 	.short	0x0470


	//----- nvinfo : EIATTR_SW_WAR
	.align		4
.L_45:
        /*1b28*/ 	.byte	0x04, 0x36
        /*1b2a*/ 	.short	(.L_47 - .L_46)
.L_46:
        /*1b2c*/ 	.word	0x00000008
.L_47:


//--------------------- .nv.callgraph             --------------------------
	.section	.nv.callgraph,"",@"SHT_CUDA_CALLGRAPH"
	.align	4
	.sectionentsize	8
	.align		4
        /*0000*/ 	.word	0x00000000
	.align		4
        /*0004*/ 	.word	0xffffffff
	.align		4
        /*0008*/ 	.word	index@(_ZN7cutlass13device_kernelINS_4gemm6kernel13GemmUniversalIN4cute5tupleIJiiiiEEENS1_10collective13CollectiveMmaINS1_34MainloopSm90TmaGmmaWarpSpecializedILi7ENS5_IJNS4_1CILi8EEENSA_ILi1EEESC_EEENS1_35KernelTmaWarpSpecializedCooperativeEEENS5_IJNSA_ILi256EEESG_NSA_ILi32EEEEEENS_10bfloat16_tENS5_IJlSC_lEEESJ_SK_NS4_8TiledMMAINS4_8MMA_AtomIJNS4_4SM904GMMA28MMA_64x256x16_F32BF16BF16_SSILNSO_5MajorE0ELSQ_0ELNSO_7ScaleInE1ELSR_1EEEEEENS4_6LayoutINS5_IJNSA_ILi2EEESC_SC_EEENS5_IJSC_NSA_ILi0EEESX_EEEEENS5_IJNS4_10UnderscoreES10_S10_EEEEENS4_13SM90_TMA_LOADENS4_14ComposedLayoutINS4_7SwizzleILi2ELi4ELi3EEENS4_18smem_ptr_flag_bitsILi16EEENSU_INS5_IJSB_SH_EEENS5_IJSH_SC_EEEEEEEvNS4_8identityENS4_23SM90_TMA_LOAD_MULTICASTES1C_vS1D_EENS_8epilogue10collective6detail29Sm90TmaWarpSpecializedAdapterINS1H_15DefaultEpilogueISJ_SK_SK_NS1G_6thread17LinearCombinationISJ_Li1EffLNS1L_9ScaleType4KindE0ELNS_15FloatRoundStyleE2ESJ_EENS1_15EpilogueDefaultEEEEEvvEEEEvNT_6ParamsE)
	.align		4
        /*000c*/ 	.word	index@(__assertfail)
	.align		4
        /*0010*/ 	.word	0x00000000
	.align		4
        /*0014*/ 	.word	0xfffffffe
	.align		4
        /*0018*/ 	.word	0x00000000
	.align		4
        /*001c*/ 	.word	0xfffffffd
	.align		4
        /*0020*/ 	.word	0x00000000
	.align		4
        /*0024*/ 	.word	0xfffffffc


//--------------------- .nv.constant4             --------------------------
	.section	.nv.constant4,"a",@progbits
	.align	8
	.align		8
.nv.constant4:
        /*0000*/ 	.dword	__assertfail
	.align		8
        /*0008*/ 	.dword	__unnamed_1
	.align		8
        /*0010*/ 	.dword	_ZN40_INTERNAL_79f565a0_4_k_cu_c6002449_299684cuda3std3__45__cpo5beginE
	.align		8
        /*0018*/ 	.dword	_ZN40_INTERNAL_79f565a0_4_k_cu_c6002449_299684cuda3std3__45__cpo3endE
	.align		8
        /*0020*/ 	.dword	_ZN40_INTERNAL_79f565a0_4_k_cu_c6002449_299684cuda3std3__45__cpo6cbeginE
	.align		8
        /*0028*/ 	.dword	_ZN40_INTERNAL_79f565a0_4_k_cu_c6002449_299684cuda3std3__45__cpo4cendE
	.align		8
        /*0030*/ 	.dword	_ZN40_INTERNAL_79f565a0_4_k_cu_c6002449_299684cuda3std3__442_GLOBAL__N__79f565a0_4_k_cu_c6002449_299686ignoreE
	.align		8
        /*0038*/ 	.dword	_ZN40_INTERNAL_79f565a0_4_k_cu_c6002449_299684cuda3std3__419piecewise_constructE
	.align		8
        /*0040*/ 	.dword	_ZN40_INTERNAL_79f565a0_4_k_cu_c6002449_299684cuda3std3__48in_placeE
	.align		8
        /*0048*/ 	.dword	_ZN40_INTERNAL_79f565a0_4_k_cu_c6002449_299684cuda3std6ranges3__45__cpo4swapE
	.align		8
        /*0050*/ 	.dword	_ZN40_INTERNAL_79f565a0_4_k_cu_c6002449_299684cuda3std6ranges3__45__cpo9iter_moveE
	.align		8
        /*0058*/ 	.dword	_ZN40_INTERNAL_79f565a0_4_k_cu_c6002449_299684cute7productE
	.align		8
        /*0060*/ 	.dword	_ZN40_INTERNAL_79f565a0_4_k_cu_c6002449_299684cute1_E
	.align		8
        /*0068*/ 	.dword	$str$22
	.align		8
        /*0070*/ 	.dword	$str$23


//--------------------- .text._ZN7cutlass13device_kernelINS_4gemm6kernel13GemmUniversalIN4cute5tupleIJiiiiEEENS1_10collective13CollectiveMmaINS1_34MainloopSm90TmaGmmaWarpSpecializedILi7ENS5_IJNS4_1CILi8EEENSA_ILi1EEESC_EEENS1_35KernelTmaWarpSpecializedCooperativeEEENS5_IJNSA_ILi256EEESG_NSA_ILi32EEEEEENS_10bfloat16_tENS5_IJlSC_lEEESJ_SK_NS4_8TiledMMAINS4_8MMA_AtomIJNS4_4SM904GMMA28MMA_64x256x16_F32BF16BF16_SSILNSO_5MajorE0ELSQ_0ELNSO_7ScaleInE1ELSR_1EEEEEENS4_6LayoutINS5_IJNSA_ILi2EEESC_SC_EEENS5_IJSC_NSA_ILi0EEESX_EEEEENS5_IJNS4_10UnderscoreES10_S10_EEEEENS4_13SM90_TMA_LOADENS4_14ComposedLayoutINS4_7SwizzleILi2ELi4ELi3EEENS4_18smem_ptr_flag_bitsILi16EEENSU_INS5_IJSB_SH_EEENS5_IJSH_SC_EEEEEEEvNS4_8identityENS4_23SM90_TMA_LOAD_MULTICASTES1C_vS1D_EENS_8epilogue10collective6detail29Sm90TmaWarpSpecializedAdapterINS1H_15DefaultEpilogueISJ_SK_SK_NS1G_6thread17LinearCombinationISJ_Li1EffLNS1L_9ScaleType4KindE0ELNS_15FloatRoundStyleE2ESJ_EENS1_15EpilogueDefaultEEEEEvvEEEEvNT_6ParamsE --------------------------
	.section	.text._ZN7cutlass13device_kernelINS_4gemm6kernel13GemmUniversalIN4cute5tupleIJiiiiEEENS1_10collective13CollectiveMmaINS1_34MainloopSm90TmaGmmaWarpSpecializedILi7ENS5_IJNS4_1CILi8EEENSA_ILi1EEESC_EEENS1_35KernelTmaWarpSpecializedCooperativeEEENS5_IJNSA_ILi256EEESG_NSA_ILi32EEEEEENS_10bfloat16_tENS5_IJlSC_lEEESJ_SK_NS4_8TiledMMAINS4_8MMA_AtomIJNS4_4SM904GMMA28MMA_64x256x16_F32BF16BF16_SSILNSO_5MajorE0ELSQ_0ELNSO_7ScaleInE1ELSR_1EEEEEENS4_6LayoutINS5_IJNSA_ILi2EEESC_SC_EEENS5_IJSC_NSA_ILi0EEESX_EEEEENS5_IJNS4_10UnderscoreES10_S10_EEEEENS4_13SM90_TMA_LOADENS4_14ComposedLayoutINS4_7SwizzleILi2ELi4ELi3EEENS4_18smem_ptr_flag_bitsILi16EEENSU_INS5_IJSB_SH_EEENS5_IJSH_SC_EEEEEEEvNS4_8identityENS4_23SM90_TMA_LOAD_MULTICASTES1C_vS1D_EENS_8epilogue10collective6detail29Sm90TmaWarpSpecializedAdapterINS1H_15DefaultEpilogueISJ_SK_SK_NS1G_6thread17LinearCombinationISJ_Li1EffLNS1L_9ScaleType4KindE0ELNS_15FloatRoundStyleE2ESJ_EENS1_15EpilogueDefaultEEEEEvvEEEEvNT_6ParamsE,"ax",@progbits
	.align	128
.text._ZN7cutlass13device_kernelINS_4gemm6kernel13GemmUniversalIN4cute5tupleIJiiiiEEENS1_10collective13CollectiveMmaINS1_34MainloopSm90TmaGmmaWarpSpecializedILi7ENS5_IJNS4_1CILi8EEENSA_ILi1EEESC_EEENS1_35KernelTmaWarpSpecializedCooperativeEEENS5_IJNSA_ILi256EEESG_NSA_ILi32EEEEEENS_10bfloat16_tENS5_IJlSC_lEEESJ_SK_NS4_8TiledMMAINS4_8MMA_AtomIJNS4_4SM904GMMA28MMA_64x256x16_F32BF16BF16_SSILNSO_5MajorE0ELSQ_0ELNSO_7ScaleInE1ELSR_1EEEEEENS4_6LayoutINS5_IJNSA_ILi2EEESC_SC_EEENS5_IJSC_NSA_ILi0EEESX_EEEEENS5_IJNS4_10UnderscoreES10_S10_EEEEENS4_13SM90_TMA_LOADENS4_14ComposedLayoutINS4_7SwizzleILi2ELi4ELi3EEENS4_18smem_ptr_flag_bitsILi16EEENSU_INS5_IJSB_SH_EEENS5_IJSH_SC_EEEEEEEvNS4_8identityENS4_23SM90_TMA_LOAD_MULTICASTES1C_vS1D_EENS_8epilogue10collective6detail29Sm90TmaWarpSpecializedAdapterINS1H_15DefaultEpilogueISJ_SK_SK_NS1G_6thread17LinearCombinationISJ_Li1EffLNS1L_9ScaleType4KindE0ELNS_15FloatRoundStyleE2ESJ_EENS1_15EpilogueDefaultEEEEEvvEEEEvNT_6ParamsE:
        .type           _ZN7cutlass13device_kernelINS_4gemm6kernel13GemmUniversalIN4cute5tupleIJiiiiEEENS1_10collective13CollectiveMmaINS1_34MainloopSm90TmaGmmaWarpSpecializedILi7ENS5_IJNS4_1CILi8EEENSA_ILi1EEESC_EEENS1_35KernelTmaWarpSpecializedCooperativeEEENS5_IJNSA_ILi256EEESG_NSA_ILi32EEEEEENS_10bfloat16_tENS5_IJlSC_lEEESJ_SK_NS4_8TiledMMAINS4_8MMA_AtomIJNS4_4SM904GMMA28MMA_64x256x16_F32BF16BF16_SSILNSO_5MajorE0ELSQ_0ELNSO_7ScaleInE1ELSR_1EEEEEENS4_6LayoutINS5_IJNSA_ILi2EEESC_SC_EEENS5_IJSC_NSA_ILi0EEESX_EEEEENS5_IJNS4_10UnderscoreES10_S10_EEEEENS4_13SM90_TMA_LOADENS4_14ComposedLayoutINS4_7SwizzleILi2ELi4ELi3EEENS4_18smem_ptr_flag_bitsILi16EEENSU_INS5_IJSB_SH_EEENS5_IJSH_SC_EEEEEEEvNS4_8identityENS4_23SM90_TMA_LOAD_MULTICASTES1C_vS1D_EENS_8epilogue10collective6detail29Sm90TmaWarpSpecializedAdapterINS1H_15DefaultEpilogueISJ_SK_SK_NS1G_6thread17LinearCombinationISJ_Li1EffLNS1L_9ScaleType4KindE0ELNS_15FloatRoundStyleE2ESJ_EENS1_15EpilogueDefaultEEEEEvvEEEEvNT_6ParamsE,@function
        .size           _ZN7cutlass13device_kernelINS_4gemm6kernel13GemmUniversalIN4cute5tupleIJiiiiEEENS1_10collective13CollectiveMmaINS1_34MainloopSm90TmaGmmaWarpSpecializedILi7ENS5_IJNS4_1CILi8EEENSA_ILi1EEESC_EEENS1_35KernelTmaWarpSpecializedCooperativeEEENS5_IJNSA_ILi256EEESG_NSA_ILi32EEEEEENS_10bfloat16_tENS5_IJlSC_lEEESJ_SK_NS4_8TiledMMAINS4_8MMA_AtomIJNS4_4SM904GMMA28MMA_64x256x16_F32BF16BF16_SSILNSO_5MajorE0ELSQ_0ELNSO_7ScaleInE1ELSR_1EEEEEENS4_6LayoutINS5_IJNSA_ILi2EEESC_SC_EEENS5_IJSC_NSA_ILi0EEESX_EEEEENS5_IJNS4_10UnderscoreES10_S10_EEEEENS4_13SM90_TMA_LOADENS4_14ComposedLayoutINS4_7SwizzleILi2ELi4ELi3EEENS4_18smem_ptr_flag_bitsILi16EEENSU_INS5_IJSB_SH_EEENS5_IJSH_SC_EEEEEEEvNS4_8identityENS4_23SM90_TMA_LOAD_MULTICASTES1C_vS1D_EENS_8epilogue10collective6detail29Sm90TmaWarpSpecializedAdapterINS1H_15DefaultEpilogueISJ_SK_SK_NS1G_6thread17LinearCombinationISJ_Li1EffLNS1L_9ScaleType4KindE0ELNS_15FloatRoundStyleE2ESJ_EENS1_15EpilogueDefaultEEEEEvvEEEEvNT_6ParamsE,(.L_x_587 - _ZN7cutlass13device_kernelINS_4gemm6kernel13GemmUniversalIN4cute5tupleIJiiiiEEENS1_10collective13CollectiveMmaINS1_34MainloopSm90TmaGmmaWarpSpecializedILi7ENS5_IJNS4_1CILi8EEENSA_ILi1EEESC_EEENS1_35KernelTmaWarpSpecializedCooperativeEEENS5_IJNSA_ILi256EEESG_NSA_ILi32EEEEEENS_10bfloat16_tENS5_IJlSC_lEEESJ_SK_NS4_8TiledMMAINS4_8MMA_AtomIJNS4_4SM904GMMA28MMA_64x256x16_F32BF16BF16_SSILNSO_5MajorE0ELSQ_0ELNSO_7ScaleInE1ELSR_1EEEEEENS4_6LayoutINS5_IJNSA_ILi2EEESC_SC_EEENS5_IJSC_NSA_ILi0EEESX_EEEEENS5_IJNS4_10UnderscoreES10_S10_EEEEENS4_13SM90_TMA_LOADENS4_14ComposedLayoutINS4_7SwizzleILi2ELi4ELi3EEENS4_18smem_ptr_flag_bitsILi16EEENSU_INS5_IJSB_SH_EEENS5_IJSH_SC_EEEEEEEvNS4_8identityENS4_23SM90_TMA_LOAD_MULTICASTES1C_vS1D_EENS_8epilogue10collective6detail29Sm90TmaWarpSpecializedAdapterINS1H_15DefaultEpilogueISJ_SK_SK_NS1G_6thread17LinearCombinationISJ_Li1EffLNS1L_9ScaleType4KindE0ELNS_15FloatRoundStyleE2ESJ_EENS1_15EpilogueDefaultEEEEEvvEEEEvNT_6ParamsE)
        .other          _ZN7cutlass13device_kernelINS_4gemm6kernel13GemmUniversalIN4cute5tupleIJiiiiEEENS1_10collective13CollectiveMmaINS1_34MainloopSm90TmaGmmaWarpSpecializedILi7ENS5_IJNS4_1CILi8EEENSA_ILi1EEESC_EEENS1_35KernelTmaWarpSpecializedCooperativeEEENS5_IJNSA_ILi256EEESG_NSA_ILi32EEEEEENS_10bfloat16_tENS5_IJlSC_lEEESJ_SK_NS4_8TiledMMAINS4_8MMA_AtomIJNS4_4SM904GMMA28MMA_64x256x16_F32BF16BF16_SSILNSO_5MajorE0ELSQ_0ELNSO_7ScaleInE1ELSR_1EEEEEENS4_6LayoutINS5_IJNSA_ILi2EEESC_SC_EEENS5_IJSC_NSA_ILi0EEESX_EEEEENS5_IJNS4_10UnderscoreES10_S10_EEEEENS4_13SM90_TMA_LOADENS4_14ComposedLayoutINS4_7SwizzleILi2ELi4ELi3EEENS4_18smem_ptr_flag_bitsILi16EEENSU_INS5_IJSB_SH_EEENS5_IJSH_SC_EEEEEEEvNS4_8identityENS4_23SM90_TMA_LOAD_MULTICASTES1C_vS1D_EENS_8epilogue10collective6detail29Sm90TmaWarpSpecializedAdapterINS1H_15DefaultEpilogueISJ_SK_SK_NS1G_6thread17LinearCombinationISJ_Li1EffLNS1L_9ScaleType4KindE0ELNS_15FloatRoundStyleE2ESJ_EENS1_15EpilogueDefaultEEEEEvvEEEEvNT_6ParamsE,@"STO_CUDA_ENTRY STV_DEFAULT"
_ZN7cutlass13device_kernelINS_4gemm6kernel13GemmUniversalIN4cute5tupleIJiiiiEEENS1_10collective13CollectiveMmaINS1_34MainloopSm90TmaGmmaWarpSpecializedILi7ENS5_IJNS4_1CILi8EEENSA_ILi1EEESC_EEENS1_35KernelTmaWarpSpecializedCooperativeEEENS5_IJNSA_ILi256EEESG_NSA_ILi32EEEEEENS_10bfloat16_tENS5_IJlSC_lEEESJ_SK_NS4_8TiledMMAINS4_8MMA_AtomIJNS4_4SM904GMMA28MMA_64x256x16_F32BF16BF16_SSILNSO_5MajorE0ELSQ_0ELNSO_7ScaleInE1ELSR_1EEEEEENS4_6LayoutINS5_IJNSA_ILi2EEESC_SC_EEENS5_IJSC_NSA_ILi0EEESX_EEEEENS5_IJNS4_10UnderscoreES10_S10_EEEEENS4_13SM90_TMA_LOADENS4_14ComposedLayoutINS4_7SwizzleILi2ELi4ELi3EEENS4_18smem_ptr_flag_bitsILi16EEENSU_INS5_IJSB_SH_EEENS5_IJSH_SC_EEEEEEEvNS4_8identityENS4_23SM90_TMA_LOAD_MULTICASTES1C_vS1D_EENS_8epilogue10collective6detail29Sm90TmaWarpSpecializedAdapterINS1H_15DefaultEpilogueISJ_SK_SK_NS1G_6thread17LinearCombinationISJ_Li1EffLNS1L_9ScaleType4KindE0ELNS_15FloatRoundStyleE2ESJ_EENS1_15EpilogueDefaultEEEEEvvEEEEvNT_6ParamsE:
[----:B------:R-:W0:Y:S02]  /*0000*/  LDC R1, c[0x0][0x28] ;  /* 0x00000a00ff017b82 */ /* 0x000e240000000800 */
[----:B0-----:R-:W-:Y:S01]  /*0010*/  VIADD R1, R1, 0xfffffb40 ;  /* 0xfffffb4001017836 */ /* 0x001fe20000000000 */
[----:B------:R-:W0:Y:S01]  /*0020*/  S2R R4, SR_TID.X ;  /* 0x0000000000047919 */ /* 0x000e220000002100 */
[----:B------:R-:W-:Y:S01]  /*0030*/  ELECT P0, URZ, PT ;  /* 0x00000000003f782f */ /* 0x000fe20003800000 */
[----:B------:R-:W-:Y:S01]  /*0040*/  BSSY B0, `(.L_x_0) ;  /* 0x0000015000007945 */ /* 0x000fe20003800000 */
[--C-:B0-----:R-:W-:Y:S02]  /*0050*/  SHF.R.U32.HI R0, RZ, 0x5, R4.reuse ;  /* 0x00000005ff007819 */ /* 0x101fe40000011604 */
[----:B------:R-:W-:-:S03]  /*0060*/  SHF.R.U32.HI R2, RZ, 0x7, R4 ;  /* 0x00000007ff027819 */ /* 0x000fc60000011604 */
[----:B------:R-:W0:Y:S04]  /*0070*/  SHFL.IDX PT, R3, R0, RZ, 0x1f ;  /* 0x00001fff00037589 */ /* 0x000e2800000e0000 */
[----:B------:R-:W1:Y:S01]  /*0080*/  SHFL.IDX PT, R2, R2, RZ, 0x1f ;  /* 0x00001fff02027589 */ /* 0x000e6200000e0000 */
[----:B0-----:R-:W-:Y:S02]  /*0090*/  R2UR UR9, R3 ;  /* 0x00000000030972ca */ /* 0x001fe400000e0000 */
[----:B-1----:R-:W-:-:S11]  /*00a0*/  R2UR UR5, R2 ;  /* 0x00000000020572ca */ /* 0x002fd600000e0000 */
[----:B------:R-:W-:Y:S02]  /*00b0*/  USHF.R.S32.HI UR4, URZ, 0x1f, UR9 ;  /* 0x0000001f3f047899 */ /* 0x000fe40008011409 */
[----:B------:R-:W-:Y:S02]  /*00c0*/  ISETP.NE.OR P0, PT, RZ, UR9, !P0 ;  /* 0x00000009ff007c0c */ /* 0x000fe4000c705670 */
[----:B------:R-:W-:-:S04]  /*00d0*/  ULEA.HI UR4, UR4, UR9, URZ, 0x2 ;  /* 0x0000000904047291 */ /* 0x000fc8000f8f103f */
[----:B------:R-:W-:-:S04]  /*00e0*/  ULOP3.LUT UR4, UR4, 0xfffffffc, URZ, 0xc0, !UPT ;  /* 0xfffffffc04047892 */ /* 0x000fc8000f8ec03f */
[----:B------:R-:W-:-:S03]  /*00f0*/  UIADD3 UR9, UR9, -UR4, URZ ;  /* 0x8000000409097290 */ /* 0x000fc6000fffe03f */
[----:B------:R-:W-:Y:S09]  /*0100*/  @P0 BRA `(.L_x_1) ;  /* 0x0000000000200947 */ /* 0x000ff20003800000 */
[----:B------:R-:W-:Y:S02]  /*0110*/  ULDC.64 UR6, c[0x0][0x198] ;  /* 0x0000660000067ab9 */ /* 0x000fe40000000a00 */
[----:B------:R-:W-:Y:S02]  /*0120*/  UIADD3 UR10, UP0, UR6, 0xf0, URZ ;  /* 0x000000f0060a7890 */ /* 0x000fe4000ff1e03f */
[----:B------:R-:W-:Y:S02]  /*0130*/  UIADD3 UR6, UP1, UR6, 0x1f0, URZ ;  /* 0x000001f006067890 */ /* 0x000fe4000ff3e03f */
[----:B------:R-:W-:Y:S02]  /*0140*/  UIADD3.X UR11, URZ, UR7, URZ, UP0, !UPT ;  /* 0x000000073f0b7290 */ /* 0x000fe400087fe43f */
[----:B------:R-:W-:-:S07]  /*0150*/  UIADD3.X UR7, URZ, UR7, URZ, UP1, !UPT ;  /* 0x000000073f077290 */ /* 0x000fce0008ffe43f */
[----:B------:R0:W-:Y:S02]  /*0160*/  UTMACCTL.PF [UR10] ;  /* 0x000000000a0079b9 */ /* 0x0001e40008040000 */
[----:B------:R0:W-:Y:S02]  /*0170*/  UTMACCTL.PF [UR6] ;  /* 0x00000000060079b9 */ /* 0x0001e40008040000 */
[----:B0-----:R-:W-:Y:S01]  /*0180*/  NOP ;  /* 0x0000000000007918 */ /* 0x001fe20000000000 */
.L_x_1:
[----:B------:R-:W-:Y:S05]  /*0190*/  BSYNC B0 ;  /* 0x0000000000007941 */ /* 0x000fea0003800000 */
.L_x_0:
[----:B------:R-:W0:Y:S01]  /*01a0*/  SHFL.IDX PT, R2, R0, RZ, 0x1f ;  /* 0x00001fff00027589 */ /* 0x000e2200000e0000 */
[----:B------:R-:W-:Y:S01]  /*01b0*/  UISETP.NE.AND UP0, UPT, UR9, 0x3, UPT ;  /* 0x000000030900788c */ /* 0x000fe2000bf05270 */
[----:B------:R-:W-:Y:S01]  /*01c0*/  SHF.R.S32.HI R3, RZ, 0x1f, R4 ;  /* 0x0000001fff037819 */ /* 0x000fe20000011404 */
[----:B------:R-:W-:Y:S02]  /*01d0*/  UIADD3 UR16, UR5, -0x1, URZ ;  /* 0xffffffff05107890 */ /* 0x000fe4000fffe03f */
[----:B------:R-:W-:Y:S01]  /*01e0*/  ISETP.NE.AND P1, PT, RZ, UR5, PT ;  /* 0x00000005ff007c0c */ /* 0x000fe2000bf25270 */
[----:B------:R-:W-:Y:S02]  /*01f0*/  UISETP.EQ.OR UP0, UPT, UR9, URZ, !UP0 ;  /* 0x0000003f0900728c */ /* 0x000fe4000c702670 */
[----:B------:R-:W-:Y:S02]  /*0200*/  UISETP.GE.U32.AND UP1, UPT, UR16, 0x2, UPT ;  /* 0x000000021000788c */ /* 0x000fe4000bf26070 */
[----:B------:R-:W-:-:S04]  /*0210*/  UISETP.EQ.AND UP0, UPT, UR5, URZ, UP0 ;  /* 0x0000003f0500728c */ /* 0x000fc80008702270 */
[----:B------:R-:W-:-:S04]  /*0220*/  USEL UR40, URZ, 0x1, !UP0 ;  /* 0x000000013f287887 */ /* 0x000fc8000c000000 */
[----:B------:R-:W-:Y:S01]  /*0230*/  USEL UR40, UR40, 0x2, UP1 ;  /* 0x0000000228287887 */ /* 0x000fe20008800000 */
[----:B0-----:R-:W-:-:S13]  /*0240*/  ISETP.NE.AND P0, PT, R2, RZ, PT ;  /* 0x000000ff0200720c */ /* 0x001fda0003f05270 */
[----:B------:R-:W-:Y:S05]  /*0250*/  @P0 BRA `(.L_x_2) ;  /* 0x0000000000700947 */ /* 0x000fea0003800000 */
[----:B------:R-:W0:Y:S01]  /*0260*/  S2UR UR8, SR_CgaCtaId ;  /* 0x00000000000879c3 */ /* 0x000e220000008800 */
[----:B------:R-:W-:Y:S01]  /*0270*/  UMOV UR4, 0x400 ;  /* 0x0000040000047882 */ /* 0x000fe20000000000 */
[----:B------:R-:W-:Y:S01]  /*0280*/  UMOV UR5, 0x1 ;  /* 0x0000000100057882 */ /* 0x000fe20000000000 */
[----:B------:R-:W-:Y:S01]  /*0290*/  UMOV UR6, 0x10 ;  /* 0x0000001000067882 */ /* 0x000fe20000000000 */
[----:B------:R-:W-:Y:S01]  /*02a0*/  ELECT P0, URZ, PT ;  /* 0x00000000003f782f */ /* 0x000fe20003800000 */
[----:B------:R-:W-:-:S04]  /*02b0*/  UIADD3 UR6, -UR6, 0x100000, URZ ;  /* 0x0010000006067890 */ /* 0x000fc8000fffe13f */
[----:B------:R-:W-:Y:S02]  /*02c0*/  USHF.L.U32 UR7, UR6, 0xb, URZ ;  /* 0x0000000b06077899 */ /* 0x000fe4000800063f */
[----:B------:R-:W-:Y:S02]  /*02d0*/  USHF.L.U32 UR6, UR6, 0x1, URZ ;  /* 0x0000000106067899 */ /* 0x000fe4000800063f */
[----:B0-----:R-:W-:Y:S02]  /*02e0*/  ULEA UR8, UR8, UR4, 0x18 ;  /* 0x0000000408087291 */ /* 0x001fe4000f8ec03f */
[----:B------:R-:W-:-:S04]  /*02f0*/  UIADD3 UR4, -UR5, 0x100000, URZ ;  /* 0x0010000005047890 */ /* 0x000fc8000fffe13f */
[----:B------:R-:W-:Y:S02]  /*0300*/  USHF.L.U32 UR5, UR4, 0xb, URZ ;  /* 0x0000000b04057899 */ /* 0x000fe4000800063f */
[----:B------:R-:W-:Y:S01]  /*0310*/  USHF.L.U32 UR4, UR4, 0x1, URZ ;  /* 0x0000000104047899 */ /* 0x000fe2000800063f */
[----:B------:R-:W0:Y:S11]  /*0320*/  FENCE.VIEW.ASYNC.S ;  /* 0x00000000000073c6 */ /* 0x000e360000000000 */
[----:B0-----:R0:W1:Y:S01]  /*0330*/  SYNCS.EXCH.64 URZ, [UR8], UR4 ;  /* 0x00000004083f75b2 */ /* 0x0010620008000100 */
[----:B------:R0:W2:Y:S01]  /*0340*/  SYNCS.EXCH.64 URZ, [UR8+0x38], UR6 ;  /* 0x00003806083f75b2 */ /* 0x0000a20008000100 */
[----:B------:R0:W3:Y:S01]  /*0350*/  SYNCS.EXCH.64 URZ, [UR8+0x8], UR4 ;  /* 0x00000804083f75b2 */ /* 0x0000e20008000100 */
[----:B------:R0:W4:Y:S01]  /*0360*/  SYNCS.EXCH.64 URZ, [UR8+0x40], UR6 ;  /* 0x00004006083f75b2 */ /* 0x0001220008000100 */
[----:B------:R0:W0:Y:S01]  /*0370*/  SYNCS.EXCH.64 URZ, [UR8+0x10], UR4 ;  /* 0x00001004083f75b2 */ /* 0x0000220008000100 */
        /* <DEDUP_REMOVED lines=9> */
[----:B------:R-:W-:Y:S01]  /*0410*/  NOP ;  /* 0x0000000000007918 */ /* 0x000fe20000000000 */
.L_x_2:
[----:B------:R-:W5:Y:S01]  /*0420*/  S2UR UR13, SR_CTAID.X ;  /* 0x00000000000d79c3 */ /* 0x000f620000002500 */
[----:B------:R-:W-:Y:S01]  /*0430*/  LEA.HI R3, R3, R4, RZ, 0x7 ;  /* 0x0000000403037211 */ /* 0x000fe200078f38ff */
[----:B------:R-:W1:Y:S01]  /*0440*/  SHFL.IDX PT, R0, R0, RZ, 0x1f ;  /* 0x00001fff00007589 */ /* 0x000e6200000e0000 */
[----:B------:R-:W-:Y:S02]  /*0450*/  ELECT P0, URZ, PT ;  /* 0x00000000003f782f */ /* 0x000fe40003800000 */
[----:B------:R-:W-:Y:S01]  /*0460*/  SHF.R.S32.HI R7, RZ, 0x1f, R2 ;  /* 0x0000001fff077819 */ /* 0x000fe20000011402 */
[----:B0-----:R-:W-:Y:S01]  /*0470*/  ULDC UR4, c[0x0][0x150] ;  /* 0x0000540000047ab9 */ /* 0x001fe20000000800 */
[----:B------:R-:W-:Y:S01]  /*0480*/  LOP3.LUT R3, R3, 0xffffff80, RZ, 0xc0, !PT ;  /* 0xffffff8003037812 */ /* 0x000fe200078ec0ff */
[----:B------:R-:W-:Y:S01]  /*0490*/  ULDC UR8, c[0x0][0x144] ;  /* 0x0000510000087ab9 */ /* 0x000fe20000000800 */
[----:B------:R-:W0:Y:S01]  /*04a0*/  S2UR UR10, SR_CTAID.Y ;  /* 0x00000000000a79c3 */ /* 0x000e220000002600 */
[----:B------:R-:W-:Y:S01]  /*04b0*/  LEA.HI R7, R7, R2, RZ, 0x2 ;  /* 0x0000000207077211 */ /* 0x000fe200078f10ff */
[----:B------:R-:W-:Y:S01]  /*04c0*/  UMOV UR5, 0x20 ;  /* 0x0000002000057882 */ /* 0x000fe20000000000 */
[----:B------:R-:W-:Y:S01]  /*04d0*/  IMAD.IADD R3, R4, 0x1, -R3 ;  /* 0x0000000104037824 */ /* 0x000fe200078e0a03 */
[----:B------:R-:W-:Y:S01]  /*04e0*/  NOP ;  /* 0x0000000000007918 */ /* 0x000fe20000000000 */
[----:B------:R-:W-:Y:S01]  /*04f0*/  LOP3.LUT R7, R7, 0x3ffffffc, RZ, 0xc0, !PT ;  /* 0x3ffffffc07077812 */ /* 0x000fe200078ec0ff */
[----:B------:R-:W-:Y:S01]  /*0500*/  NOP ;  /* 0x0000000000007918 */ /* 0x000fe20000000000 */
[----:B------:R-:W-:Y:S01]  /*0510*/  ULDC UR11, c[0x0][0x148] ;  /* 0x00005200000b7ab9 */ /* 0x000fe20000000800 */
[----:B------:R-:W-:Y:S01]  /*0520*/  SHF.R.S32.HI R4, RZ, 0x1f, R3 ;  /* 0x0000001fff047819 */ /* 0x000fe20000011403 */
[----:B------:R-:W-:-:S02]  /*0530*/  IMAD.MOV.U32 R17, RZ, RZ, 0x1 ;  /* 0x00000001ff117424 */ /* 0x000fc400078e00ff */
[----:B------:R-:W-:Y:S01]  /*0540*/  IMAD.IADD R7, R2, 0x1, -R7 ;  /* 0x0000000102077824 */ /* 0x000fe200078e0a07 */
[----:B------:R-:W-:-:S04]  /*0550*/  LEA.HI R4, R4, R3, RZ, 0x3 ;  /* 0x0000000304047211 */ /* 0x000fc800078f18ff */
[--C-:B------:R-:W-:Y:S02]  /*0560*/  SHF.R.S32.HI R5, RZ, 0x3, R4.reuse ;  /* 0x00000003ff057819 */ /* 0x100fe40000011404 */
[----:B-----5:R-:W-:Y:S02]  /*0570*/  I2FP.F32.U32 R6, UR13 ;  /* 0x0000000d00067c45 */ /* 0x020fe40008201000 */
[----:B------:R-:W-:Y:S02]  /*0580*/  SHF.R.S32.HI R4, RZ, 0x1f, R4 ;  /* 0x0000001fff047819 */ /* 0x000fe40000011404 */
[----:B-1----:R-:W-:Y:S01]  /*0590*/  ISETP.NE.OR P0, PT, R0, RZ, !P0 ;  /* 0x000000ff0000720c */ /* 0x002fe20004705670 */
[----:B------:R-:W-:Y:S01]  /*05a0*/  FMUL R6, R6, UR4 ;  /* 0x0000000406067c20 */ /* 0x000fe20008400000 */
[----:B------:R-:W-:Y:S01]  /*05b0*/  LEA.HI R4, R4, R5, RZ, 0x2 ;  /* 0x0000000504047211 */ /* 0x000fe200078f10ff */
[----:B------:R-:W-:Y:S01]  /*05c0*/  ULDC UR4, c[0x0][0x154] ;  /* 0x0000550000047ab9 */ /* 0x000fe20000000800 */
[----:B0-----:R-:W-:-:S02]  /*05d0*/  I2FP.F32.U32 R0, UR10 ;  /* 0x0000000a00007c45 */ /* 0x001fc40008201000 */
[----:B------:R-:W-:Y:S01]  /*05e0*/  LOP3.LUT R4, R4, 0xfffffffc, RZ, 0xc0, !PT ;  /* 0xfffffffc04047812 */ /* 0x000fe200078ec0ff */
[----:B------:R-:W0:Y:S02]  /*05f0*/  F2I.U32.TRUNC.NTZ R6, R6 ;  /* 0x0000000600067305 */ /* 0x000e24000020f000 */
[----:B------:R-:W-:Y:S02]  /*0600*/  FMUL R0, R0, UR4 ;  /* 0x0000000400007c20 */ /* 0x000fe40008400000 */
[----:B------:R-:W-:Y:S02]  /*0610*/  IMAD.IADD R4, R5, 0x1, -R4 ;  /* 0x0000000105047824 */ /* 0x000fe400078e0a04 */
[----:B------:R-:W-:Y:S01]  /*0620*/  VOTEU.ALL UP0, P0 ;  /* 0x00000000003f7886 */ /* 0x000fe20000000000 */
[----:B------:R-:W-:Y:S01]  /*0630*/  VOTEU.ALL UP1, P0 ;  /* 0x00000000003f7886 */ /* 0x000fe20000020000 */
[----:B------:R-:W-:Y:S01]  /*0640*/  IMAD R4, R7, 0x4, R4 ;  /* 0x0000000407047824 */ /* 0x000fe200078e0204 */
[----:B------:R-:W1:Y:S02]  /*0650*/  F2I.U32.TRUNC.NTZ R0, R0 ;  /* 0x0000000000007305 */ /* 0x000e64000020f000 */
[----:B------:R-:W5:Y:S01]  /*0660*/  @!UP0 S2UR UR7, SR_CgaCtaId ;  /* 0x00000000000789c3 */ /* 0x000f620000008800 */
[----:B------:R-:W-:Y:S01]  /*0670*/  IMAD.SHL.U32 R5, R4, 0x4, RZ ;  /* 0x0000000404057824 */ /* 0x000fe200078e00ff */
[----:B------:R-:W-:Y:S01]  /*0680*/  @!UP0 UMOV UR6, 0x400 ;  /* 0x0000040000068882 */ /* 0x000fe20000000000 */
[----:B0-----:R-:W-:-:S03]  /*0690*/  R2UR UR4, R6 ;  /* 0x00000000060472ca */ /* 0x001fc600000e0000 */
[----:B------:R-:W-:-:S04]  /*06a0*/  LOP3.LUT R152, R4, 0xc, R5, 0x78, !PT ;  /* 0x0000000c04987812 */ /* 0x000fc800078e7805 */
[----:B------:R-:W-:Y:S02]  /*06b0*/  SHF.R.S32.HI R5, RZ, 0x1f, R152 ;  /* 0x0000001fff057819 */ /* 0x000fe40000011498 */
[----:B-1----:R-:W-:Y:S02]  /*06c0*/  R2UR UR12, R0 ;  /* 0x00000000000c72ca */ /* 0x002fe400000e0000 */
[----:B------:R-:W-:Y:S01]  /*06d0*/  LEA.HI R5, R5, R152, RZ, 0x3 ;  /* 0x0000009805057211 */ /* 0x000fe200078f18ff */
[----:B------:R-:W0:Y:S01]  /*06e0*/  LDC R0, c[0x0][0x140] ;  /* 0x00005000ff007b82 */ /* 0x000e220000000800 */
[----:B------:R-:W-:Y:S02]  /*06f0*/  UIADD3 UR4, -UR4, URZ, URZ ;  /* 0x0000003f04047290 */ /* 0x000fe4000fffe13f */
[----:B------:R-:W-:Y:S02]  /*0700*/  LOP3.LUT R7, R5, 0xfffffff8, RZ, 0xc0, !PT ;  /* 0xfffffff805077812 */ /* 0x000fe400078ec0ff */
[----:B------:R-:W-:-:S02]  /*0710*/  UIMAD UR8, UR8, UR4, UR13 ;  /* 0x00000004080872a4 */ /* 0x000fc4000f8e020d */
[----:B------:R-:W-:-:S04]  /*0720*/  @!UP0 UIADD3 UR4, -UR5, 0x100000, URZ ;  /* 0x0010000005048890 */ /* 0x000fc8000fffe13f */
[----:B------:R-:W-:Y:S02]  /*0730*/  @!UP0 USHF.L.U32 UR5, UR4, 0xb, URZ ;  /* 0x0000000b04058899 */ /* 0x000fe4000800063f */
[----:B------:R-:W-:Y:S01]  /*0740*/  @!UP0 USHF.L.U32 UR4, UR4, 0x1, URZ ;  /* 0x0000000104048899 */ /* 0x000fe2000800063f */
[----:B------:R-:W-:Y:S01]  /*0750*/  IMAD.IADD R7, R152, 0x1, -R7 ;  /* 0x0000000198077824 */ /* 0x000fe200078e0a07 */
[----:B-----5:R-:W-:Y:S01]  /*0760*/  @!UP0 ULEA UR6, UR7, UR6, 0x18 ;  /* 0x0000000607068291 */ /* 0x020fe2000f8ec03f */
[----:B------:R-:W-:Y:S01]  /*0770*/  VOTEU.ALL UP0, P0 ;  /* 0x00000000003f7886 */ /* 0x000fe20000000000 */
[----:B------:R-:W-:Y:S02]  /*0780*/  UIADD3 UR12, -UR12, URZ, URZ ;  /* 0x0000003f0c0c7290 */ /* 0x000fe4000fffe13f */
[----:B------:R-:W-:Y:S02]  /*0790*/  ISETP.NE.AND P3, PT, R7, UR8, PT ;  /* 0x0000000807007c0c */ /* 0x000fe4000bf65270 */
[----:B------:R-:W-:-:S04]  /*07a0*/  LOP3.LUT P0, RZ, R3, 0x7, RZ, 0xc0, !PT ;  /* 0x0000000703ff7812 */ /* 0x000fc8000780c0ff */
[----:B------:R-:W-:Y:S01]  /*07b0*/  ISETP.LT.U32.AND P0, PT, R152, 0x8, !P0 ;  /* 0x000000089800780c */ /* 0x000fe20004701070 */
[----:B------:R-:W1:Y:S02]  /*07c0*/  FENCE.VIEW.ASYNC.S ;  /* 0x00000000000073c6 */ /* 0x000e640000000000 */
[----:B-1----:R-:W1:Y:S01]  /*07d0*/  @!UP0 SYNCS.EXCH.64 URZ, [UR6+0x80], UR4 ;  /* 0x00008004063f85b2 */ /* 0x002e620008000100 */
[----:B0-----:R-:W-:-:S03]  /*07e0*/  ISETP.EQ.U32.AND P2, PT, R0, 0x1, PT ;  /* 0x000000010000780c */ /* 0x001fc60003f42070 */
[----:B------:R-:W-:Y:S02]  /*07f0*/  @P3 SHF.R.S32.HI R5, RZ, 0x3, R5 ;  /* 0x00000003ff053819 */ /* 0x000fe40000011405 */
[----:B------:R-:W-:Y:S01]  /*0800*/  SEL R0, RZ, 0x1, !P0 ;  /* 0x00000001ff007807 */ /* 0x000fe20004000000 */
[----:B------:R0:W1:Y:S01]  /*0810*/  @!UP1 SYNCS.EXCH.64 URZ, [UR6+0x88], UR4 ;  /* 0x00008804063f95b2 */ /* 0x0000620008000100 */
[----:B------:R-:W-:Y:S01]  /*0820*/  NOP ;  /* 0x0000000000007918 */ /* 0x000fe20000000000 */
[----:B0-----:R-:W-:-:S06]  /*0830*/  UIMAD UR4, UR11, UR12, UR10 ;  /* 0x0000000c0b0472a4 */ /* 0x001fcc000f8e020a */
[----:B------:R-:W-:-:S04]  /*0840*/  @P3 ISETP.NE.AND P4, PT, R5, UR4, PT ;  /* 0x0000000405003c0c */ /* 0x000fc8000bf85270 */
[----:B------:R-:W-:-:S04]  /*0850*/  @P3 SEL R17, RZ, 0x1, P4 ;  /* 0x00000001ff113807 */ /* 0x000fc80002000000 */
[----:B------:R-:W-:Y:S01]  /*0860*/  LOP3.LUT R17, R17, R0, RZ, 0xc0, !PT ;  /* 0x0000000011117212 */ /* 0x000fe200078ec0ff */
[----:B------:R-:W-:Y:S06]  /*0870*/  @!P2 BRA `(.L_x_3) ;  /* 0x000000000008a947 */ /* 0x000fec0003800000 */
[----:B-1234-:R-:W-:Y:S01]  /*0880*/  UCGABAR_ARV ;  /* 0x00000000000079c7 */ /* 0x01efe20008000000 */
[----:B------:R-:W-:Y:S05]  /*0890*/  BRA `(.L_x_4) ;  /* 0x0000000000047947 */ /* 0x000fea0003800000 */
.L_x_3:
[----:B-1234-:R-:W-:Y:S01]  /*08a0*/  NOP ;  /* 0x0000000000007918 */ /* 0x01efe20000000000 */
.L_x_4:
[----:B------:R-:W-:Y:S01]  /*08b0*/  ULDC UR4, c[0x0][0x65c] ;  /* 0x0001970000047ab9 */ /* 0x000fe20000000800 */
[----:B------:R-:W-:Y:S01]  /*08c0*/  UMOV UR5, URZ ;  /* 0x0000003f00057c82 */ /* 0x000fe20008000000 */
[----:B------:R-:W-:-:S03]  /*08d0*/  UISETP.NE.AND UP0, UPT, UR4, 0x1, UPT ;  /* 0x000000010400788c */ /* 0x000fc6000bf05270 */
[----:B------:R-:W-:Y:S01]  /*08e0*/  UMOV UR4, UR13 ;  /* 0x0000000d00047c82 */ /* 0x000fe20008000000 */
[----:B------:R-:W-:Y:S02]  /*08f0*/  UP2UR UR45, UPR, URZ, 0x1 ;  /* 0x000000013f2d7883 */ /* 0x000fe40008000000 */
[----:B------:R-:W-:Y:S02]  /*0900*/  PLOP3.LUT P0, PT, PT, PT, UP0, 0x80, 0x0 ;  /* 0x000000000000781c */ /* 0x000fe40003f0f008 */
[----:B------:R-:W-:Y:S02]  /*0910*/  PLOP3.LUT P3, PT, PT, PT, UP0, 0x80, 0x0 ;  /* 0x000000000000781c */ /* 0x000fe40003f6f008 */
[----:B------:R-:W-:Y:S01]  /*0920*/  PLOP3.LUT P5, PT, PT, PT, UP0, 0x80, 0x0 ;  /* 0x000000000000781c */ /* 0x000fe20003faf008 */
[----:B------:R-:W-:Y:S01]  /*0930*/  @UP0 ULDC UR14, c[0x0][0x10] ;  /* 0x00000400000e0ab9 */ /* 0x000fe20000000800 */
[----:B------:R-:W-:Y:S01]  /*0940*/  @UP0 UMOV UR6, UR10 ;  /* 0x0000000a00060c82 */ /* 0x000fe20008000000 */
[----:B------:R-:W-:Y:S01]  /*0950*/  @UP0 UMOV UR7, URZ ;  /* 0x0000003f00070c82 */ /* 0x000fe20008000000 */
[----:B------:R-:W-:Y:S01]  /*0960*/  PLOP3.LUT P4, PT, PT, PT, UP0, 0x80, 0x0 ;  /* 0x000000000000781c */ /* 0x000fe20003f8f008 */
[----:B------:R-:W-:-:S03]  /*0970*/  @UP0 UIMAD.WIDE.U32 UR14, UR13, UR14, UR6 ;  /* 0x0000000e0d0e02a5 */ /* 0x000fc6000f8e0006 */
[----:B------:R-:W-:Y:S01]  /*0980*/  @!UP0 ULDC UR7, c[0x0][0xc] ;  /* 0x0000030000078ab9 */ /* 0x000fe20000000800 */
[----:B------:R-:W-:Y:S01]  /*0990*/  @UP0 UMOV UR6, URZ ;  /* 0x0000003f00060c82 */ /* 0x000fe20008000000 */
[----:B------:R-:W-:Y:S01]  /*09a0*/  @!UP0 UIMAD.WIDE.U32 UR4, UR10, UR7, UR4 ;  /* 0x000000070a0482a5 */ /* 0x000fe2000f8e0004 */
[----:B------:R-:W-:Y:S01]  /*09b0*/  IMAD.U32 R2, RZ, RZ, UR14 ;  /* 0x0000000eff027e24 */ /* 0x000fe2000f8e00ff */
[----:B------:R-:W-:Y:S02]  /*09c0*/  @UP0 UIADD3 UR6, UR15, UR6, URZ ;  /* 0x000000060f060290 */ /* 0x000fe4000fffe03f */
[----:B------:R-:W-:Y:S01]  /*09d0*/  MOV R3, UR15 ;  /* 0x0000000f00037c02 */ /* 0x000fe20008000f00 */
[----:B------:R-:W-:Y:S02]  /*09e0*/  @P0 IMAD.MOV.U32 R7, RZ, RZ, R2 ;  /* 0x000000ffff070224 */ /* 0x000fe400078e0002 */
[----:B------:R-:W-:Y:S02]  /*09f0*/  IMAD.U32 R5, RZ, RZ, UR5 ;  /* 0x00000005ff057e24 */ /* 0x000fe4000f8e00ff */
[----:B------:R-:W-:-:S02]  /*0a00*/  IMAD.U32 R2, RZ, RZ, UR4 ;  /* 0x00000004ff027e24 */ /* 0x000fc4000f8e00ff */
[----:B------:R-:W-:Y:S02]  /*0a10*/  @P3 IMAD.U32 R6, RZ, RZ, UR6 ;  /* 0x00000006ff063e24 */ /* 0x000fe4000f8e00ff */
[----:B------:R-:W-:Y:S02]  /*0a20*/  @!P5 IMAD.MOV.U32 R6, RZ, RZ, R5 ;  /* 0x000000ffff06d224 */ /* 0x000fe400078e0005 */
[----:B------:R-:W-:Y:S02]  /*0a30*/  @!P4 IMAD.MOV.U32 R7, RZ, RZ, R2 ;  /* 0x000000ffff07c224 */ /* 0x000fe400078e0002 */
[----:B------:R-:W-:Y:S01]  /*0a40*/  IMAD.U32 R3, RZ, RZ, UR5 ;  /* 0x00000005ff037e24 */ /* 0x000fe2000f8e00ff */
[----:B------:R0:W-:Y:S01]  /*0a50*/  STL [R1+0x200], R6 ;  /* 0x0002000601007387 */ /* 0x0001e20000100800 */
[----:B------:R-:W-:-:S03]  /*0a60*/  IMAD.U32 R4, RZ, RZ, UR4 ;  /* 0x00000004ff047e24 */ /* 0x000fc6000f8e00ff */
[----:B------:R0:W-:Y:S01]  /*0a70*/  STL [R1+0x204], R7 ;  /* 0x0002040701007387 */ /* 0x0001e20000100800 */
[----:B------:R-:W-:Y:S05]  /*0a80*/  @!P2 BRA `(.L_x_5) ;  /* 0x00000000000ca947 */ /* 0x000fea0003800000 */
[----:B------:R-:W-:Y:S01]  /*0a90*/  UCGABAR_WAIT ;  /* 0x0000000000007dc7 */ /* 0x000fe20008000000 */
[----:B------:R-:W-:Y:S01]  /*0aa0*/  CCTL.IVALL ;  /* 0x00000000ff00798f */ /* 0x000fe20002000000 */
[----:B------:R-:W-:Y:S05]  /*0ab0*/  BRA `(.L_x_6) ;  /* 0x0000000000047947 */ /* 0x000fea0003800000 */
.L_x_5:
[----:B------:R-:W-:Y:S06]  /*0ac0*/  BAR.SYNC.DEFER_BLOCKING 0x0 ;  /* 0x0000000000007b1d */ /* 0x000fec0000010000 */
.L_x_6:
[----:B------:R-:W-:Y:S05]  /*0ad0*/  @!P1 BRA `(.L_x_7) ;  /* 0x0000015400c09947 */ /* 0x000fea0003800000 */
[----:B------:R-:W-:-:S06]  /*0ae0*/  UISETP.GT.U32.AND UP0, UPT, UR16, 0x1, UPT ;  /* 0x000000011000788c */ /* 0x000fcc000bf04070 */
[----:B------:R-:W-:-:S13]  /*0af0*/  PLOP3.LUT P0, PT, PT, PT, UP0, 0x80, 0x0 ;  /* 0x000000000000781c */ /* 0x000fda0003f0f008 */
[----:B------:R-:W-:Y:S05]  /*0b00*/  @P0 EXIT ;  /* 0x000000000000094d */ /* 0x000fea0003800000 */
[----:B------:R-:W-:Y:S01]  /*0b10*/  ULDC.64 UR4, c[0x0][0x650] ;  /* 0x0001940000047ab9 */ /* 0x000fe20000000a00 */
[----:B------:R-:W-:Y:S01]  /*0b20*/  UMOV UR41, 0xffffffff ;  /* 0xffffffff00297882 */ /* 0x000fe20000000000 */
[----:B------:R-:W-:Y:S01]  /*0b30*/  ISETP.GE.U32.AND P0, PT, R7, UR4, PT ;  /* 0x0000000407007c0c */ /* 0x000fe2000bf06070 */
[----:B------:R-:W-:Y:S01]  /*0b40*/  UMOV UR42, 0xffffffff ;  /* 0xffffffff002a7882 */ /* 0x000fe20000000000 */
[----:B------:R-:W-:Y:S01]  /*0b50*/  UMOV UR43, 0xffffffff ;  /* 0xffffffff002b7882 */ /* 0x000fe20000000000 */
[----:B------:R-:W-:Y:S02]  /*0b60*/  PRMT R0, RZ, 0x7610, R0 ;  /* 0x00007610ff007816 */ /* 0x000fe40000000000 */
[----:B------:R-:W-:-:S13]  /*0b70*/  ISETP.GE.U32.AND.EX P0, PT, R6, UR5, PT, P0 ;  /* 0x0000000506007c0c */ /* 0x000fda000bf06100 */
[----:B------:R-:W-:Y:S05]  /*0b80*/  @P0 BRA `(.L_x_8) ;  /* 0x0000000400480947 */ /* 0x000fea0003800000 */
[----:B------:R-:W-:Y:S01]  /*0b90*/  ULDC.64 UR16, c[0x0][0x628] ;  /* 0x00018a0000107ab9 */ /* 0x000fe20000000a00 */
[C---:B------:R-:W-:Y:S01]  /*0ba0*/  R2UR UR19, R7.reuse ;  /* 0x00000000071372ca */ /* 0x040fe200000e0000 */
[----:B------:R-:W-:Y:S01]  /*0bb0*/  ULDC UR18, c[0x0][0x630] ;  /* 0x00018c0000127ab9 */ /* 0x000fe20000000800 */
[----:B------:R-:W-:Y:S02]  /*0bc0*/  ISETP.NE.U32.AND P0, PT, RZ, UR16, PT ;  /* 0x00000010ff007c0c */ /* 0x000fe4000bf05070 */
[----:B------:R-:W-:Y:S02]  /*0bd0*/  R2UR UR4, R7 ;  /* 0x00000000070472ca */ /* 0x000fe400000e0000 */
[----:B------:R-:W-:Y:S02]  /*0be0*/  ISETP.NE.AND.EX P0, PT, RZ, UR17, PT, P0 ;  /* 0x00000011ff007c0c */ /* 0x000fe4000bf05300 */
[----:B------:R-:W-:-:S11]  /*0bf0*/  R2UR UR5, R6 ;  /* 0x00000000060572ca */ /* 0x000fd600000e0000 */
[----:B------:R-:W-:Y:S05]  /*0c00*/  @!P0 BRA `(.L_x_9) ;  /* 0x0000000000308947 */ /* 0x000fea0003800000 */
[----:B------:R-:W-:Y:S01]  /*0c10*/  R2UR UR4, R7 ;  /* 0x00000000070472ca */ /* 0x000fe200000e0000 */
[----:B------:R-:W-:Y:S01]  /*0c20*/  ULDC UR9, c[0x0][0x634] ;  /* 0x00018d0000097ab9 */ /* 0x000fe20000000800 */
[----:B------:R-:W-:-:S11]  /*0c30*/  R2UR UR13, R6 ;  /* 0x00000000060d72ca */ /* 0x000fd600000e0000 */
[----:B------:R-:W-:-:S04]  /*0c40*/  UIADD3 UR9, UP0, UR4, UR9, URZ ;  /* 0x0000000904097290 */ /* 0x000fc8000ff1e03f */
[----:B------:R-:W-:-:S04]  /*0c50*/  UIADD3.X UR13, URZ, UR13, URZ, UP0, !UPT ;  /* 0x0000000d3f0d7290 */ /* 0x000fc800087fe43f */
[----:B------:R-:W-:-:S04]  /*0c60*/  UIMAD.WIDE.U32 UR4, UR13, UR16, URZ ;  /* 0x000000100d0472a5 */ /* 0x000fc8000f8e003f */
[----:B------:R-:W-:Y:S02]  /*0c70*/  UIMAD.WIDE.U32 UR6, UP0, UR9, UR17, UR4 ;  /* 0x00000011090672a5 */ /* 0x000fe4000f800004 */
[----:B------:R-:W-:Y:S02]  /*0c80*/  UIMAD.WIDE.U32 UR4, UR9, UR16, URZ ;  /* 0x00000010090472a5 */ /* 0x000fe4000f8e003f */
[----:B------:R-:W-:Y:S02]  /*0c90*/  UIADD3.X UR15, URZ, URZ, URZ, UP0, !UPT ;  /* 0x0000003f3f0f7290 */ /* 0x000fe400087fe43f */
[----:B------:R-:W-:Y:S01]  /*0ca0*/  UIADD3 URZ, UP0, UR5, UR6, URZ ;  /* 0x00000006053f7290 */ /* 0x000fe2000ff1e03f */
[----:B------:R-:W-:-:S03]  /*0cb0*/  UMOV UR14, UR7 ;  /* 0x00000007000e7c82 */ /* 0x000fc60008000000 */
[----:B------:R-:W-:-:S12]  /*0cc0*/  UIMAD.WIDE.U32.X UR4, UR13, UR17, UR14, UP0 ;  /* 0x000000110d0472a5 */ /* 0x000fd800080e040e */
.L_x_9:
[----:B------:R-:W-:Y:S01]  /*0cd0*/  USHF.R.U64 UR43, UR4, UR18, UR5 ;  /* 0x00000012042b7299 */ /* 0x000fe20008001205 */
[----:B------:R-:W-:Y:S01]  /*0ce0*/  R2UR UR7, R6 ;  /* 0x00000000060772ca */ /* 0x000fe200000e0000 */
[----:B------:R-:W-:Y:S02]  /*0cf0*/  USHF.R.U32.HI UR4, URZ, UR18, UR5 ;  /* 0x000000123f047299 */ /* 0x000fe40008011605 */
[----:B------:R-:W-:Y:S01]  /*0d00*/  UIADD3 UR5, UP0, URZ, -UR43, URZ ;  /* 0x8000002b3f057290 */ /* 0x000fe2000ff1e03f */
[----:B------:R-:W-:Y:S01]  /*0d10*/  ULDC.64 UR14, c[0x0][0x620] ;  /* 0x00018800000e7ab9 */ /* 0x000fe20000000a00 */
[----:B------:R-:W-:Y:S02]  /*0d20*/  UMOV UR6, UR19 ;  /* 0x0000001300067c82 */ /* 0x000fe40008000000 */
[----:B------:R-:W-:Y:S01]  /*0d30*/  UIADD3.X UR4, URZ, ~UR4, URZ, UP0, !UPT ;  /* 0x800000043f047290 */ /* 0x000fe200087fe43f */
[----:B------:R-:W-:Y:S01]  /*0d40*/  ULDC UR9, c[0x0][0x618] ;  /* 0x0001860000097ab9 */ /* 0x000fe20000000800 */
[----:B------:R-:W-:-:S02]  /*0d50*/  UIMAD UR12, UR11, UR12, UR10 ;  /* 0x0000000c0b0c72a4 */ /* 0x000fc4000f8e020a */
[----:B------:R-:W-:Y:S02]  /*0d60*/  UIMAD UR4, UR4, UR14, URZ ;  /* 0x0000000e040472a4 */ /* 0x000fe4000f8e023f */
[----:B------:R-:W-:Y:S02]  /*0d70*/  UIMAD.WIDE.U32 UR6, UR5, UR14, UR6 ;  /* 0x0000000e050672a5 */ /* 0x000fe4000f8e0006 */
[----:B------:R-:W-:Y:S01]  /*0d80*/  UIMAD UR4, UR5, UR15, UR4 ;  /* 0x0000000f050472a4 */ /* 0x000fe2000f8e0204 */
[----:B------:R-:W-:Y:S01]  /*0d90*/  ULDC UR10, c[0x0][0x608] ;  /* 0x00018200000a7ab9 */ /* 0x000fe20000000800 */
[----:B------:R-:W-:Y:S02]  /*0da0*/  ULDC UR18, c[0x0][0x658] ;  /* 0x0001960000127ab9 */ /* 0x000fe40000000800 */
[----:B------:R-:W-:Y:S01]  /*0db0*/  UIADD3 UR7, UR7, UR4, URZ ;  /* 0x0000000407077290 */ /* 0x000fe2000fffe03f */
[----:B------:R-:W-:Y:S02]  /*0dc0*/  UMOV UR11, 0xffffffff ;  /* 0xffffffff000b7882 */ /* 0x000fe40000000000 */
[----:B------:R-:W-:Y:S01]  /*0dd0*/  ULDC.64 UR4, c[0x0][0x640] ;  /* 0x0001900000047ab9 */ /* 0x000fe20000000a00 */
[----:B------:R-:W-:Y:S01]  /*0de0*/  USHF.R.U64 UR16, UR6, UR9, UR7 ;  /* 0x0000000906107299 */ /* 0x000fe20008001207 */
[----:B------:R-:W-:Y:S01]  /*0df0*/  ISETP.NE.U32.AND P0, PT, RZ, UR4, PT ;  /* 0x00000004ff007c0c */ /* 0x000fe2000bf05070 */
[----:B------:R-:W-:-:S02]  /*0e00*/  USHF.R.U32.HI UR7, URZ, UR9, UR7 ;  /* 0x000000093f077299 */ /* 0x000fc40008011607 */
[----:B------:R-:W-:Y:S01]  /*0e10*/  USHF.L.U32 UR6, UR11, UR18, URZ ;  /* 0x000000120b067299 */ /* 0x000fe2000800063f */
[----:B------:R-:W-:Y:S01]  /*0e20*/  ISETP.NE.AND.EX P0, PT, RZ, UR5, PT, P0 ;  /* 0x00000005ff007c0c */ /* 0x000fe2000bf05300 */
[----:B------:R-:W-:Y:S02]  /*0e30*/  USHF.R.U64 UR22, UR16, UR10, UR7 ;  /* 0x0000000a10167299 */ /* 0x000fe40008001207 */
[----:B------:R-:W-:Y:S02]  /*0e40*/  USHF.R.U32.HI UR7, URZ, UR10, UR7 ;  /* 0x0000000a3f077299 */ /* 0x000fe40008011607 */
[----:B------:R-:W-:Y:S02]  /*0e50*/  UISETP.NE.AND UP1, UPT, UR45, URZ, UPT ;  /* 0x0000003f2d00728c */ /* 0x000fe4000bf25270 */
[----:B------:R-:W-:Y:S01]  /*0e60*/  USHF.R.U64 UR23, UR22, UR18, UR7 ;  /* 0x0000001216177299 */ /* 0x000fe20008001207 */
[----:B------:R-:W-:Y:S01]  /*0e70*/  ULDC UR17, c[0x0][0x600] ;  /* 0x0001800000117ab9 */ /* 0x000fe20000000800 */
[----:B------:R-:W-:-:S02]  /*0e80*/  ULOP3.LUT UR13, URZ, UR6, URZ, 0x33, !UPT ;  /* 0x000000063f0d7292 */ /* 0x000fc4000f8e333f */
[----:B------:R-:W-:Y:S02]  /*0e90*/  UIADD3 UR15, UR17, -0x1, URZ ;  /* 0xffffffff110f7890 */ /* 0x000fe4000fffe03f */
[----:B------:R-:W-:Y:S02]  /*0ea0*/  USEL UR12, UR8, UR12, !UP1 ;  /* 0x0000000c080c7287 */ /* 0x000fe4000c800000 */
[----:B------:R-:W-:Y:S01]  /*0eb0*/  USHF.R.U32.HI UR7, URZ, UR18, UR7 ;  /* 0x000000123f077299 */ /* 0x000fe20008011607 */
[----:B------:R-:W-:Y:S01]  /*0ec0*/  ULDC UR19, c[0x0][0x648] ;  /* 0x0001920000137ab9 */ /* 0x000fe20000000800 */
[----:B------:R-:W-:Y:S01]  /*0ed0*/  ULDC UR20, c[0x0][0x638] ;  /* 0x00018e0000147ab9 */ /* 0x000fe20000000800 */
[----:B------:R-:W-:Y:S01]  /*0ee0*/  UMOV UR21, 0x1 ;  /* 0x0000000100157882 */ /* 0x000fe20000000000 */
[----:B------:R-:W-:Y:S01]  /*0ef0*/  UMOV UR6, UR23 ;  /* 0x0000001700067c82 */ /* 0x000fe20008000000 */
[----:B------:R-:W-:Y:S07]  /*0f00*/  @!P0 BRA `(.L_x_10) ;  /* 0x0000000000308947 */ /* 0x000fee0003800000 */
[----:B------:R-:W-:Y:S02]  /*0f10*/  ULDC UR10, c[0x0][0x64c] ;  /* 0x00019300000a7ab9 */ /* 0x000fe40000000800 */
        /* <DEDUP_REMOVED lines=8> */
[----:B------:R-:W-:-:S07]  /*0fa0*/  UIMAD.WIDE.U32.X UR4, UR14, UR5, UR10, UP0 ;  /* 0x000000050e0472a5 */ /* 0x000fce00080e040a */
[----:B------:R-:W-:Y:S01]  /*0fb0*/  UMOV UR6, UR4 ;  /* 0x0000000400067c82 */ /* 0x000fe20008000000 */
[----:B------:R-:W-:-:S05]  /*0fc0*/  UMOV UR7, UR5 ;  /* 0x0000000500077c82 */ /* 0x000fca0008000000 */
.L_x_10:
[----:B------:R-:W-:Y:S01]  /*0fd0*/  USHF.R.U64 UR5, UR6, UR19, UR7 ;  /* 0x0000001306057299 */ /* 0x000fe20008001207 */
[----:B------:R-:W-:Y:S01]  /*0fe0*/  IMAD.MOV.U32 R0, RZ, RZ, 0x1 ;  /* 0x00000001ff007424 */ /* 0x000fe200078e00ff */
[----:B------:R-:W-:Y:S02]  /*0ff0*/  USHF.L.U32 UR4, UR21, UR18, URZ ;  /* 0x0000001215047299 */ /* 0x000fe4000800063f */
[----:B------:R-:W-:Y:S02]  /*1000*/  ULOP3.LUT UR13, UR22, UR13, URZ, 0xc0, !UPT ;  /* 0x0000000d160d7292 */ /* 0x000fe4000f8ec03f */
[----:B------:R-:W-:Y:S02]  /*1010*/  UIADD3 UR6, -UR5, URZ, URZ ;  /* 0x0000003f05067290 */ /* 0x000fe4000fffe13f */
[----:B------:R-:W-:Y:S02]  /*1020*/  UIMAD UR13, UR4, UR5, UR13 ;  /* 0x00000005040d72a4 */ /* 0x000fe4000f8e020d */
[----:B------:R-:W-:-:S02]  /*1030*/  ULOP3.LUT UR15, UR16, UR15, URZ, 0xc0, !UPT ;  /* 0x0000000f100f7292 */ /* 0x000fc4000f8ec03f */
[----:B------:R-:W-:Y:S01]  /*1040*/  UIMAD UR4, UR6, UR20, UR23 ;  /* 0x00000014060472a4 */ /* 0x000fe2000f8e0217 */
[----:B------:R-:W-:Y:S01]  /*1050*/  ULDC UR5, c[0x0][0x610] ;  /* 0x0001840000057ab9 */ /* 0x000fe20000000800 */
[----:B------:R-:W-:Y:S02]  /*1060*/  UISETP.NE.AND UP0, UPT, UR45, URZ, UPT ;  /* 0x0000003f2d00728c */ /* 0x000fe4000bf05270 */
[----:B------:R-:W-:Y:S02]  /*1070*/  UIMAD UR12, UR13, UR5, UR12 ;  /* 0x000000050d0c72a4 */ /* 0x000fe4000f8e020c */
[----:B------:R-:W-:-:S04]  /*1080*/  UIMAD UR4, UR4, UR17, UR15 ;  /* 0x00000011040472a4 */ /* 0x000fc8000f8e020f */
[----:B------:R-:W-:Y:S02]  /*1090*/  USEL UR42, UR4, UR12, !UP0 ;  /* 0x0000000c042a7287 */ /* 0x000fe4000c000000 */
[----:B------:R-:W-:-:S12]  /*10a0*/  USEL UR41, UR12, UR4, !UP0 ;  /* 0x000000040c297287 */ /* 0x000fd8000c000000 */
.L_x_8:
[----:B------:R-:W-:-:S08]  /*10b0*/  NOP ;  /* 0x0000000000007918 */ /* 0x000fd00000000000 */
[----:B------:R-:W1:Y:S02]  /*10c0*/  USETMAXREG.TRY_ALLOC.CTAPOOL UP0, 0xf0 ;  /* 0x000000f0000079c8 */ /* 0x000e640008000600 */
[----:B-1----:R-:W-:-:S13]  /*10d0*/  PLOP3.LUT P0, PT, PT, PT, UP0, 0x80, 0x0 ;  /* 0x000000000000781c */ /* 0x002fda0003f0f008 */
[----:B------:R-:W-:Y:S05]  /*10e0*/  @!P0 BRA `(.L_x_8) ;  /* 0xfffffffc00f08947 */ /* 0x000fea000383ffff */
[----:B------:R-:W-:Y:S01]  /*10f0*/  ULDC.64 UR4, c[0x0][0x598] ;  /* 0x0001660000047ab9 */ /* 0x000fe20000000a00 */
[----:B------:R-:W-:Y:S01]  /*1100*/  ULDC.64 UR36, c[0x0][0x208] ;  /* 0x0000820000247ab9 */ /* 0x000fe20000000a00 */
[----:B------:R-:W-:-:S04]  /*1110*/  ISETP.NE.U32.AND P0, PT, RZ, UR4, PT ;  /* 0x00000004ff007c0c */ /* 0x000fc8000bf05070 */
[----:B------:R-:W-:-:S13]  /*1120*/  ISETP.NE.AND.EX P0, PT, RZ, UR5, PT, P0 ;  /* 0x00000005ff007c0c */ /* 0x000fda000bf05300 */
[----:B------:R-:W-:Y:S05]  /*1130*/  @!P0 BRA `(.L_x_11) ;  /* 0x00000000001c8947 */ /* 0x000fea0003800000 */
[----:B------:R-:W1:Y:S02]  /*1140*/  LDC.64 R2, c[0x0][0x598] ;  /* 0x00016600ff027b82 */ /* 0x000e640000000a00 */
[----:B-1----:R-:W2:Y:S02]  /*1150*/  LDG.E.64 R2, desc[UR36][R2.64] ;  /* 0x0000002402027981 */ /* 0x002ea4000c1e1b00 */
[----:B--2---:R-:W-:-:S04]  /*1160*/  ISETP.NE.U32.AND P0, PT, R2, RZ, PT ;  /* 0x000000ff0200720c */ /* 0x004fc80003f05070 */
[----:B------:R-:W-:-:S13]  /*1170*/  ISETP.NE.AND.EX P0, PT, R3, RZ, PT, P0 ;  /* 0x000000ff0300720c */ /* 0x000fda0003f05300 */
[----:B------:R-:W-:Y:S05]  /*1180*/  @!P0 BRA `(.L_x_11) ;  /* 0x0000000000088947 */ /* 0x000fea0003800000 */
[----:B------:R1:W5:Y:S01]  /*1190*/  LD.E R2, desc[UR36][R2.64] ;  /* 0x0000002402027980 */ /* 0x000362000c101900 */
[----:B------:R-:W-:Y:S05]  /*11a0*/  BRA `(.L_x_12) ;  /* 0x0000000000247947 */ /* 0x000fea0003800000 */
.L_x_11:
[----:B------:R-:W-:Y:S02]  /*11b0*/  ULDC.64 UR4, c[0x0][0x588] ;  /* 0x0001620000047ab9 */ /* 0x000fe40000000a00 */
[----:B------:R-:W-:-:S04]  /*11c0*/  ISETP.NE.U32.AND P0, PT, RZ, UR4, PT ;  /* 0x00000004ff007c0c */ /* 0x000fc8000bf05070 */
[----:B------:R-:W-:-:S13]  /*11d0*/  ISETP.NE.AND.EX P0, PT, RZ, UR5, PT, P0 ;  /* 0x00000005ff007c0c */ /* 0x000fda000bf05300 */
[----:B------:R-:W-:Y:S05]  /*11e0*/  @!P0 BRA `(.L_x_13) ;  /* 0x00000000000c8947 */ /* 0x000fea0003800000 */
[----:B------:R-:W1:Y:S02]  /*11f0*/  LDC.64 R2, c[0x0][0x588] ;  /* 0x00016200ff027b82 */ /* 0x000e640000000a00 */
[----:B-1----:R2:W5:Y:S01]  /*1200*/  LDG.E R2, desc[UR36][R2.64] ;  /* 0x0000002402027981 */ /* 0x002562000c1e1900 */
[----:B------:R-:W-:Y:S05]  /*1210*/  BRA `(.L_x_12) ;  /* 0x0000000000087947 */ /* 0x000fea0003800000 */
.L_x_13:
[----:B------:R-:W-:Y:S02]  /*1220*/  ULDC UR4, c[0x0][0x580] ;  /* 0x0001600000047ab9 */ /* 0x000fe40000000800 */
[----:B------:R-:W-:-:S07]  /*1230*/  MOV R2, UR4 ;  /* 0x0000000400027c02 */ /* 0x000fce0008000f00 */
.L_x_12:
[----:B------:R-:W-:Y:S02]  /*1240*/  ULDC.64 UR4, c[0x0][0x5a0] ;  /* 0x0001680000047ab9 */ /* 0x000fe40000000a00 */
[----:B------:R-:W-:-:S04]  /*1250*/  ISETP.NE.U32.AND P0, PT, RZ, UR4, PT ;  /* 0x00000004ff007c0c */ /* 0x000fc8000bf05070 */
[----:B------:R-:W-:-:S13]  /*1260*/  ISETP.NE.AND.EX P0, PT, RZ, UR5, PT, P0 ;  /* 0x00000005ff007c0c */ /* 0x000fda000bf05300 */
[----:B------:R-:W-:Y:S05]  /*1270*/  @!P0 BRA `(.L_x_14) ;  /* 0x00000000001c8947 */ /* 0x000fea0003800000 */
[----:B------:R-:W3:Y:S02]  /*1280*/  LDC.64 R4, c[0x0][0x5a0] ;  /* 0x00016800ff047b82 */ /* 0x000ee40000000a00 */
[----:B---3--:R-:W3:Y:S02]  /*1290*/  LDG.E.64 R4, desc[UR36][R4.64] ;  /* 0x0000002404047981 */ /* 0x008ee4000c1e1b00 */
[----:B---3--:R-:W-:-:S04]  /*12a0*/  ISETP.NE.U32.AND P0, PT, R4, RZ, PT ;  /* 0x000000ff0400720c */ /* 0x008fc80003f05070 */
[----:B------:R-:W-:-:S13]  /*12b0*/  ISETP.NE.AND.EX P0, PT, R5, RZ, PT, P0 ;  /* 0x000000ff0500720c */ /* 0x000fda0003f05300 */
[----:B------:R-:W-:Y:S05]  /*12c0*/  @!P0 BRA `(.L_x_14) ;  /* 0x0000000000088947 */ /* 0x000fea0003800000 */
[----:B------:R3:W5:Y:S01]  /*12d0*/  LD.E R16, desc[UR36][R4.64] ;  /* 0x0000002404107980 */ /* 0x000762000c101900 */
[----:B------:R-:W-:Y:S05]  /*12e0*/  BRA `(.L_x_15) ;  /* 0x0000000000247947 */ /* 0x000fea0003800000 */
.L_x_14:
[----:B------:R-:W-:Y:S02]  /*12f0*/  ULDC.64 UR4, c[0x0][0x590] ;  /* 0x0001640000047ab9 */ /* 0x000fe40000000a00 */
[----:B------:R-:W-:-:S04]  /*1300*/  ISETP.NE.U32.AND P0, PT, RZ, UR4, PT ;  /* 0x00000004ff007c0c */ /* 0x000fc8000bf05070 */
[----:B------:R-:W-:-:S13]  /*1310*/  ISETP.NE.AND.EX P0, PT, RZ, UR5, PT, P0 ;  /* 0x00000005ff007c0c */ /* 0x000fda000bf05300 */
[----:B------:R-:W-:Y:S05]  /*1320*/  @!P0 BRA `(.L_x_16) ;  /* 0x00000000000c8947 */ /* 0x000fea0003800000 */
[----:B------:R-:W3:Y:S02]  /*1330*/  LDC.64 R4, c[0x0][0x590] ;  /* 0x00016400ff047b82 */ /* 0x000ee40000000a00 */
[----:B---3--:R4:W5:Y:S01]  /*1340*/  LDG.E R16, desc[UR36][R4.64] ;  /* 0x0000002404107981 */ /* 0x008962000c1e1900 */
[----:B------:R-:W-:Y:S05]  /*1350*/  BRA `(.L_x_15) ;  /* 0x0000000000087947 */ /* 0x000fea0003800000 */
.L_x_16:
[----:B------:R-:W-:Y:S02]  /*1360*/  ULDC UR4, c[0x0][0x584] ;  /* 0x0001610000047ab9 */ /* 0x000fe40000000800 */
[----:B------:R-:W-:-:S07]  /*1370*/  IMAD.U32 R16, RZ, RZ, UR4 ;  /* 0x00000004ff107e24 */ /* 0x000fce000f8e00ff */
.L_x_15:
[----:B------:R-:W-:-:S13]  /*1380*/  LOP3.LUT P0, RZ, R0, 0xff, RZ, 0xc0, !PT ;  /* 0x000000ff00ff7812 */ /* 0x000fda000780c0ff */
[----:B------:R-:W-:Y:S05]  /*1390*/  @!P0 EXIT ;  /* 0x000000000000894d */ /* 0x000fea0003800000 */
[----:B------:R-:W-:Y:S01]  /*13a0*/  ULDC UR4, c[0x0][0x28c] ;  /* 0x0000a30000047ab9 */ /* 0x000fe20000000800 */
[----:B------:R-:W-:Y:S01]  /*13b0*/  UMOV UR38, URZ ;  /* 0x0000003f00267c82 */ /* 0x000fe20008000000 */
[----:B------:R-:W-:Y:S01]  /*13c0*/  UIADD3 UR4, UR4, 0x1f, URZ ;  /* 0x0000001f04047890 */ /* 0x000fe2000fffe03f */
[----:B------:R-:W-:-:S03]  /*13d0*/  UMOV UR39, URZ ;  /* 0x0000003f00277c82 */ /* 0x000fc60008000000 */
[----:B------:R-:W-:-:S04]  /*13e0*/  USHF.R.S32.HI UR5, URZ, 0x1f, UR4 ;  /* 0x0000001f3f057899 */ /* 0x000fc80008011404 */
[----:B------:R-:W-:-:S04]  /*13f0*/  ULEA.HI UR5, UR5, UR4, URZ, 0x5 ;  /* 0x0000000405057291 */ /* 0x000fc8000f8f283f */
[----:B------:R-:W-:-:S12]  /*1400*/  USHF.R.S32.HI UR44, URZ, 0x5, UR5 ;  /* 0x000000053f2c7899 */ /* 0x000fd80008011405 */
.L_x_546:
[----:B------:R-:W0:Y:S01]  /*1410*/  S2R R0, SR_TID.X ;  /* 0x0000000000007919 */ /* 0x000e220000002100 */
[----:B-1----:R-:W1:Y:S01]  /*1420*/  S2UR UR7, SR_CgaCtaId ;  /* 0x00000000000779c3 */ /* 0x002e620000008800 */
[----:B------:R-:W-:Y:S02]  /*1430*/  UMOV UR6, 0x400 ;  /* 0x0000040000067882 */ /* 0x000fe40000000000 */
[----:B-1----:R-:W-:Y:S01]  /*1440*/  ULEA UR6, UR7, UR6, 0x18 ;  /* 0x0000000607067291 */ /* 0x002fe2000f8ec03f */
[----:B0-----:R-:W-:-:S04]  /*1450*/  LOP3.LUT R0, R0, 0x80, RZ, 0xc0, !PT ;  /* 0x0000008000007812 */ /* 0x001fc800078ec0ff */
[----:B------:R-:W-:-:S06]  /*1460*/  SHF.R.U32.HI R0, RZ, 0x7, R0 ;  /* 0x00000007ff007819 */ /* 0x000fcc0000011600 */
[----:B------:R-:W0:Y:S02]  /*1470*/  SHFL.IDX PT, R0, R0, RZ, 0x1f ;  /* 0x00001fff00007589 */ /* 0x000e2400000e0000 */
[----:B0-----:R-:W-:-:S13]  /*1480*/  R2UR UR4, R0 ;  /* 0x00000000000472ca */ /* 0x001fda00000e0000 */
[----:B------:R-:W-:-:S04]  /*1490*/  ULEA.HI UR5, UR4, UR4, URZ, 0x1 ;  /* 0x0000000404057291 */ /* 0x000fc8000f8f083f */
[----:B------:R-:W-:-:S04]  /*14a0*/  ULOP3.LUT UR5, UR5, 0xffffe, URZ, 0xc0, !UPT ;  /* 0x000ffffe05057892 */ /* 0x000fc8000f8ec03f */
[----:B------:R-:W-:-:S03]  /*14b0*/  UIADD3 UR5, UR4, -UR5, URZ ;  /* 0x8000000504057290 */ /* 0x000fc6000fffe03f */
[----:B------:R-:W-:Y:S01]  /*14c0*/  ULDC UR4, c[0x0][0x28c] ;  /* 0x0000a30000047ab9 */ /* 0x000fe20000000800 */
[----:B------:R-:W-:Y:S01]  /*14d0*/  ULEA UR5, UR5, UR6, 0xc ;  /* 0x0000000605057291 */ /* 0x000fe2000f8e603f */
[----:B------:R-:W-:-:S03]  /*14e0*/  ISETP.LT.AND P0, PT, RZ, UR4, PT ;  /* 0x00000004ff007c0c */ /* 0x000fc6000bf01270 */
[----:B------:R-:W-:-:S04]  /*14f0*/  UIADD3 UR5, UR5, 0x180, URZ ;  /* 0x0000018005057890 */ /* 0x000fc8000fffe03f */
[----:B------:R-:W-:-:S04]  /*1500*/  USHF.R.U32.HI UR5, URZ, 0x4, UR5 ;  /* 0x000000043f057899 */ /* 0x000fc80008011605 */
[----:B------:R-:W-:Y:S02]  /*1510*/  ULOP3.LUT UR46, UR5, 0x3fff, URZ, 0xc0, !UPT ;  /* 0x00003fff052e7892 */ /* 0x000fe4000f8ec03f */
[----:B---3--:R-:W-:Y:S10]  /*1520*/  @P0 BRA `(.L_x_17) ;  /* 0x0000000000400947 */ /* 0x008ff40003800000 */
[----:B------:R-:W-:Y:S01]  /*1530*/  MOV R0, 0x0 ;  /* 0x0000000000007802 */ /* 0x000fe20000000f00 */
[----:B------:R-:W-:Y:S01]  /*1540*/  ULDC.64 UR4, c[0x4][0x68] ;  /* 0x01001a0000047ab9 */ /* 0x000fe20000000a00 */
[----:B------:R-:W-:Y:S01]  /*1550*/  ULDC.64 UR6, c[0x4][0x8] ;  /* 0x0100020000067ab9 */ /* 0x000fe20000000a00 */
[----:B---34-:R-:W-:Y:S01]  /*1560*/  IMAD.U32 R4, RZ, RZ, UR4 ;  /* 0x00000004ff047e24 */ /* 0x018fe2000f8e00ff */
[----:B------:R0:W1:Y:S01]  /*1570*/  LDC.64 R14, c[0x4][R0] ;  /* 0x01000000000e7b82 */ /* 0x0000620000000a00 */
[----:B------:R-:W-:Y:S01]  /*1580*/  IMAD.U32 R5, RZ, RZ, UR5 ;  /* 0x00000005ff057e24 */ /* 0x000fe2000f8e00ff */
[----:B------:R-:W-:Y:S01]  /*1590*/  ULDC.64 UR4, c[0x4][0x70] ;  /* 0x01001c0000047ab9 */ /* 0x000fe20000000a00 */
[----:B------:R-:W-:Y:S01]  /*15a0*/  IMAD.U32 R10, RZ, RZ, UR6 ;  /* 0x00000006ff0a7e24 */ /* 0x000fe2000f8e00ff */
[----:B------:R-:W-:Y:S01]  /*15b0*/  MOV R13, RZ ;  /* 0x000000ff000d7202 */ /* 0x000fe20000000f00 */
[----:B------:R-:W-:Y:S02]  /*15c0*/  IMAD.U32 R6, RZ, RZ, UR4 ;  /* 0x00000004ff067e24 */ /* 0x000fe4000f8e00ff */
[----:B------:R-:W-:-:S02]  /*15d0*/  IMAD.U32 R7, RZ, RZ, UR5 ;  /* 0x00000005ff077e24 */ /* 0x000fc4000f8e00ff */
[----:B------:R-:W-:Y:S02]  /*15e0*/  IMAD.U32 R11, RZ, RZ, UR7 ;  /* 0x00000007ff0b7e24 */ /* 0x000fe4000f8e00ff */
[----:B------:R-:W-:Y:S02]  /*15f0*/  IMAD.MOV.U32 R8, RZ, RZ, 0x1e1 ;  /* 0x000001e1ff087424 */ /* 0x000fe400078e00ff */
[----:B0-----:R-:W-:-:S07]  /*1600*/  IMAD.MOV.U32 R12, RZ, RZ, 0x1 ;  /* 0x00000001ff0c7424 */ /* 0x001fce00078e00ff */
[----:B------:R-:W-:-:S07]  /*1610*/  LEPC R20, `(.L_x_17) ;  /* 0x000000001014794e */ /* 0x000fce0000000000 */
[----:B-12--5:R-:W-:Y:S05]  /*1620*/  CALL.ABS.NOINC R14 ;  /* 0x000000000e007343 */ /* 0x026fea0003c00000 */
.L_x_17:
[----:B------:R-:W-:-:S06]  /*1630*/  ULOP3.LUT UR4, UR40, 0x1, URZ, 0xfc, !UPT ;  /* 0x0000000128047892 */ /* 0x000fcc000f8efc3f */
[----:B------:R-:W-:-:S05]  /*1640*/  IMAD.U32 R0, RZ, RZ, UR4 ;  /* 0x00000004ff007e24 */ /* 0x000fca000f8e00ff */
[----:B------:R-:W-:-:S13]  /*1650*/  ISETP.NE.AND P0, PT, R0, 0x3, PT ;  /* 0x000000030000780c */ /* 0x000fda0003f05270 */
[----:B------:R-:W-:Y:S05]  /*1660*/  @!P0 BRA `(.L_x_18) ;  /* 0x0000000000048947 */ /* 0x000fea0003800000 */
[----:B------:R-:W-:Y:S01]  /*1670*/  BPT.TRAP 0x1 ;  /* 0x000000040000795c */ /* 0x000fe20000300000 */
.L_x_18:
[----:B------:R-:W0:Y:S01]  /*1680*/  S2UR UR5, SR_CgaCtaId ;  /* 0x00000000000579c3 */ /* 0x000e220000008800 */
[----:B------:R-:W-:Y:S01]  /*1690*/  UMOV UR4, 0x400 ;  /* 0x0000040000047882 */ /* 0x000fe20000000000 */
[----:B--2---:R-:W-:Y:S02]  /*16a0*/  IMAD.U32 R3, RZ, RZ, UR38 ;  /* 0x00000026ff037e24 */ /* 0x004fe4000f8e00ff */
[----:B---34-:R-:W-:-:S03]  /*16b0*/  IMAD.U32 R5, RZ, RZ, UR39 ;  /* 0x00000027ff057e24 */ /* 0x018fc6000f8e00ff */
[----:B------:R-:W-:Y:S01]  /*16c0*/  SHF.L.U32 R3, R3, 0x1f, RZ ;  /* 0x0000001f03037819 */ /* 0x000fe200000006ff */
[----:B0-----:R-:W-:-:S06]  /*16d0*/  ULEA UR4, UR5, UR4, 0x18 ;  /* 0x0000000405047291 */ /* 0x001fcc000f8ec03f */
[----:B------:R-:W-:-:S04]  /*16e0*/  IMAD.U32 R0, RZ, RZ, UR4 ;  /* 0x00000004ff007e24 */ /* 0x000fc8000f8e00ff */
[----:B------:R-:W-:-:S04]  /*16f0*/  IMAD R4, R5, 0x8, R0 ;  /* 0x0000000805047824 */ /* 0x000fc800078e0200 */
[----:B------:R0:W1:Y:S01]  /*1700*/  SYNCS.PHASECHK.TRANS64.TRYWAIT P1, [R4+URZ], R3 ;  /* 0x00000003040075a7 */ /* 0x000062000802017f */
[----:B------:R-:W-:Y:S05]  /*1710*/  @!P0 BRA `(.L_x_19) ;  /* 0x0000000000048947 */ /* 0x000fea0003800000 */
[----:B------:R-:W-:Y:S01]  /*1720*/  BPT.TRAP 0x1 ;  /* 0x000000040000795c */ /* 0x000fe20000300000 */
.L_x_19:
[----:B-1----:R-:W-:Y:S05]  /*1730*/  @P1 BRA `(.L_x_20) ;  /* 0x0000000000081947 */ /* 0x002fea0003800000 */
[----:B------:R-:W1:Y:S02]  /*1740*/  SYNCS.PHASECHK.TRANS64.TRYWAIT P1, [R4+URZ], R3 ;  /* 0x00000003040075a7 */ /* 0x000e64000802017f */
[----:B-1----:R-:W-:Y:S05]  /*1750*/  @!P1 BRA `(.L_x_21) ;  /* 0x0000016000e49947 */ /* 0x002fea0003800000 */
.L_x_20:
[----:B------:R-:W-:-:S04]  /*1760*/  UISETP.LT.AND UP0, UPT, UR44, 0x1, UPT ;  /* 0x000000012c00788c */ /* 0x000fc8000bf01270 */
[----:B------:R-:W-:-:S06]  /*1770*/  USEL UR4, UR44, 0x1, UP0 ;  /* 0x000000012c047887 */ /* 0x000fcc0008000000 */
[----:B01----:R-:W-:Y:S01]  /*1780*/  IMAD.U32 R4, RZ, RZ, UR4 ;  /* 0x00000004ff047e24 */ /* 0x003fe2000f8e00ff */
[----:B------:R-:W-:Y:S05]  /*1790*/  WARPSYNC.ALL ;  /* 0x0000000000007948 */ /* 0x000fea0003800000 */
[----:B------:R-:W-:-:S04]  /*17a0*/  IADD3 R4, -R4, UR44, RZ ;  /* 0x0000002c04047c10 */ /* 0x000fc8000fffe1ff */
[----:B------:R-:W-:Y:S02]  /*17b0*/  ISETP.GE.AND P1, PT, R4, 0x1, PT ;  /* 0x000000010400780c */ /* 0x000fe40003f26270 */
[----:B------:R-:W-:Y:S01]  /*17c0*/  R2UR UR4, R0 ;  /* 0x00000000000472ca */ /* 0x000fe200000e0000 */
[----:B------:R-:W-:Y:S01]  /*17d0*/  ULOP3.LUT UR8, UR46, 0x10000, URZ, 0xfc, !UPT ;  /* 0x000100002e087892 */ /* 0x000fe2000f8efc3f */
[----:B------:R-:W-:Y:S01]  /*17e0*/  WARPGROUP.ARRIVE ;  /* 0x00000000000079c5 */ /* 0x000fe20000000000 */
[----:B------:R-:W-:Y:S01]  /*17f0*/  UMOV UR5, 0x80000020 ;  /* 0x8000002000057882 */ /* 0x000fe20000000000 */
[----:B------:R-:W-:Y:S01]  /*1800*/  UMOV UR7, 0x80000020 ;  /* 0x8000002000077882 */ /* 0x000fe20000000000 */
[----:B------:R-:W-:-:S08]  /*1810*/  ULEA UR10, UR39, UR8, 0xa ;  /* 0x00000008270a7291 */ /* 0x000fd0000f8e503f */
[----:B------:R-:W-:-:S04]  /*1820*/  UIADD3 UR4, UR4, 0x1c180, URZ ;  /* 0x0001c18004047890 */ /* 0x000fc8000fffe03f */
[----:B------:R-:W-:-:S04]  /*1830*/  USHF.R.U32.HI UR4, URZ, 0x4, UR4 ;  /* 0x000000043f047899 */ /* 0x000fc80008011604 */
[----:B------:R-:W-:-:S04]  /*1840*/  ULOP3.LUT UR4, UR4, 0x3fff, URZ, 0xc0, !UPT ;  /* 0x00003fff04047892 */ /* 0x000fc8000f8ec03f */
[----:B------:R-:W-:-:S03]  /*1850*/  ULOP3.LUT UR9, UR4, 0x10000, URZ, 0xfc, !UPT ;  /* 0x0001000004097892 */ /* 0x000fc6000f8efc3f */
[----:B------:R-:W-:Y:S01]  /*1860*/  UMOV UR4, UR10 ;  /* 0x0000000a00047c82 */ /* 0x000fe20008000000 */
[----:B------:R-:W-:-:S07]  /*1870*/  ULEA UR11, UR39, UR9, 0xa ;  /* 0x00000009270b7291 */ /* 0x000fce000f8e503f */
[----:B------:R-:W-:Y:S02]  /*1880*/  UMOV UR6, UR11 ;  /* 0x0000000b00067c82 */ /* 0x000fe40008000000 */
[----:B------:R-:W-:Y:S01]  /*1890*/  HGMMA.64x256x16.F32.BF16 R24, gdesc[UR4], RZ, !UPT, gsb0 ;  /* 0x03e00000041879f0 */ /* 0x000fe2000c0018ff */
[----:B------:R-:W-:Y:S01]  /*18a0*/  UIADD3 UR4, UR10, 0x200, URZ ;  /* 0x000002000a047890 */ /* 0x000fe2000fffe03f */
[----:B------:R-:W-:Y:S01]  /*18b0*/  UMOV UR5, 0x80000020 ;  /* 0x8000002000057882 */ /* 0x000fe20000000000 */
[----:B------:R-:W-:Y:S02]  /*18c0*/  WARPGROUP.DEPBAR.LE gsb0, 0x0 ;  /* 0x00008000000079c5 */ /* 0x000fe40000010000 */
[----:B------:R-:W-:Y:S01]  /*18d0*/  STL.64 [R1], R24 ;  /* 0x0000001801007387 */ /* 0x000fe20000100a00 */
[----:B------:R-:W-:Y:S01]  /*18e0*/  IMAD.MOV.U32 R235, RZ, RZ, R51 ;  /* 0x000000ffffeb7224 */ /* 0x000fe200078e0033 */
[----:B------:R-:W-:Y:S01]  /*18f0*/  MOV R232, R54 ;  /* 0x0000003600e87202 */ /* 0x000fe20000000f00 */
[----:B------:R-:W-:Y:S01]  /*1900*/  IMAD.MOV.U32 R234, RZ, RZ, R52 ;  /* 0x000000ffffea7224 */ /* 0x000fe200078e0034 */
[----:B------:R-:W-:Y:S01]  /*1910*/  STL.64 [R1+0x8], R26 ;  /* 0x0000081a01007387 */ /* 0x000fe20000100a00 */
        /* <DEDUP_REMOVED lines=36> */
[----:B------:R-:W-:-:S02]  /*1b60*/  IMAD.MOV.U32 R157, RZ, RZ, R73 ;  /* 0x000000ffff9d7224 */ /* 0x000fc400078e0049 */
[----:B------:R-:W-:Y:S01]  /*1b70*/  IMAD.MOV.U32 R159, RZ, RZ, R75 ;  /* 0x000000ffff9f7224 */ /* 0x000fe200078e004b */
[----:B------:R-:W-:Y:S01]  /*1b80*/  STL.64 [R1+0x58], R46 ;  /* 0x0000582e01007387 */ /* 0x000fe20000100a00 */
[----:B------:R-:W-:Y:S02]  /*1b90*/  IMAD.MOV.U32 R160, RZ, RZ, R76 ;  /* 0x000000ffffa07224 */ /* 0x000fe400078e004c */
[----:B------:R-:W-:Y:S01]  /*1ba0*/  IMAD.MOV.U32 R161, RZ, RZ, R77 ;  /* 0x000000ffffa17224 */ /* 0x000fe200078e004d */
[----:B------:R-:W-:Y:S01]  /*1bb0*/  STL.64 [R1+0x60], R48 ;  /* 0x0000603001007387 */ /* 0x000fe20000100a00 */
[----:B------:R-:W-:Y:S02]  /*1bc0*/  IMAD.MOV.U32 R162, RZ, RZ, R78 ;  /* 0x000000ffffa27224 */ /* 0x000fe400078e004e */
[----:B------:R-:W-:Y:S01]  /*1bd0*/  IMAD.MOV.U32 R163, RZ, RZ, R79 ;  /* 0x000000ffffa37224 */ /* 0x000fe200078e004f */
[----:B------:R0:W-:Y:S01]  /*1be0*/  STL [R1+0x68], R50 ;  /* 0x0000683201007387 */ /* 0x0001e20000100800 */
[----:B------:R-:W-:-:S02]  /*1bf0*/  IMAD.MOV.U32 R164, RZ, RZ, R80 ;  /* 0x000000ffffa47224 */ /* 0x000fc400078e0050 */
[----:B------:R-:W-:Y:S01]  /*1c00*/  IMAD.MOV.U32 R165, RZ, RZ, R81 ;  /* 0x000000ffffa57224 */ /* 0x000fe200078e0051 */
[----:B------:R-:W-:Y:S01]  /*1c10*/  STL [R1+0x2b8], R152 ;  /* 0x0002b89801007387 */ /* 0x000fe20000100800 */
[----:B------:R-:W-:Y:S02]  /*1c20*/  IMAD.MOV.U32 R166, RZ, RZ, R82 ;  /* 0x000000ffffa67224 */ /* 0x000fe400078e0052 */
[----:B------:R-:W-:Y:S02]  /*1c30*/  IMAD.MOV.U32 R167, RZ, RZ, R83 ;  /* 0x000000ffffa77224 */ /* 0x000fe400078e0053 */
[----:B------:R-:W-:Y:S02]  /*1c40*/  IMAD.MOV.U32 R169, RZ, RZ, R85 ;  /* 0x000000ffffa97224 */ /* 0x000fe400078e0055 */
[----:B------:R-:W-:Y:S02]  /*1c50*/  IMAD.MOV.U32 R170, RZ, RZ, R86 ;  /* 0x000000ffffaa7224 */ /* 0x000fe400078e0056 */
[----:B------:R-:W-:-:S02]  /*1c60*/  IMAD.MOV.U32 R171, RZ, RZ, R87 ;  /* 0x000000ffffab7224 */ /* 0x000fc400078e0057 */
[----:B------:R-:W-:Y:S02]  /*1c70*/  IMAD.MOV.U32 R172, RZ, RZ, R88 ;  /* 0x000000ffffac7224 */ /* 0x000fe400078e0058 */
        /* <DEDUP_REMOVED lines=57> */
[----:B0-----:R-:W-:-:S06]  /*2010*/  WARPGROUP.ARRIVE ;  /* 0x00000000000079c5 */ /* 0x001fcc0000000000 */
[----:B------:R-:W-:Y:S03]  /*2020*/  HGMMA.64x256x16.F32.BF16 R24, gdesc[UR4], RZ, !UPT, gsb0 ;  /* 0x03e00000041879f0 */ /* 0x000fe6000c0018ff */
[----:B------:R-:W-:Y:S02]  /*2030*/  WARPGROUP.DEPBAR.LE gsb0, 0x0 ;  /* 0x00008000000079c5 */ /* 0x000fe40000010000 */
[----:B------:R-:W-:Y:S04]  /*2040*/  STL.64 [R1+0x2b0], R150 ;  /* 0x0002b09601007387 */ /* 0x000fe80000100a00 */
        /* <DEDUP_REMOVED lines=20> */
[----:B------:R0:W-:Y:S04]  /*2190*/  STL.64 [R1+0x208], R108 ;  /* 0x0002086c01007387 */ /* 0x0001e80000100a00 */
[----:B0-----:R-:W2:Y:S04]  /*21a0*/  LDL.LU R108, [R1] ;  /* 0x00000000016c7983 */ /* 0x001ea80000300800 */
[----:B------:R-:W2:Y:S04]  /*21b0*/  LDL.LU R109, [R1+0x4] ;  /* 0x00000400016d7983 */ /* 0x000ea80000300800 */
        /* <DEDUP_REMOVED lines=24> */
[----:B------:R-:W2:Y:S01]  /*2340*/  LDL.LU R134, [R1+0x68] ;  /* 0x0000680001867983 */ /* 0x000ea20000300800 */
[----:B------:R-:W-:Y:S01]  /*2350*/  IMAD.MOV.U32 R135, RZ, RZ, R235 ;  /* 0x000000ffff877224 */ /* 0x000fe200078e00eb */
[----:B------:R-:W-:Y:S01]  /*2360*/  MOV R137, R233 ;  /* 0x000000e900897202 */ /* 0x000fe20000000f00 */
[----:B------:R-:W-:Y:S01]  /*2370*/  IMAD.MOV.U32 R136, RZ, RZ, R234 ;  /* 0x000000ffff887224 */ /* 0x000fe200078e00ea */
[----:B------:R-:W-:Y:S01]  /*2380*/  MOV R147, R223 ;  /* 0x000000df00937202 */ /* 0x000fe20000000f00 */
[----:B------:R-:W-:Y:S01]  /*2390*/  IMAD.MOV.U32 R138, RZ, RZ, R232 ;  /* 0x000000ffff8a7224 */ /* 0x000fe200078e00e8 */
[----:B------:R-:W-:Y:S01]  /*23a0*/  MOV R232, R7 ;  /* 0x0000000700e87202 */ /* 0x000fe20000000f00 */
[----:B------:R-:W-:Y:S01]  /*23b0*/  IMAD.MOV.U32 R139, RZ, RZ, R231 ;  /* 0x000000ffff8b7224 */ /* 0x000fe200078e00e7 */
[----:B------:R-:W-:Y:S01]  /*23c0*/  UIADD3 UR4, UR10, 0x2, URZ ;  /* 0x000000020a047890 */ /* 0x000fe2000fffe03f */
[----:B------:R-:W-:Y:S01]  /*23d0*/  IMAD.MOV.U32 R140, RZ, RZ, R230 ;  /* 0x000000ffff8c7224 */ /* 0x000fe200078e00e6 */
[----:B------:R-:W-:Y:S01]  /*23e0*/  UIADD3 UR6, UR11, 0x2, URZ ;  /* 0x000000020b067890 */ /* 0x000fe2000fffe03f */
[----:B------:R-:W-:Y:S01]  /*23f0*/  IMAD.MOV.U32 R141, RZ, RZ, R229 ;  /* 0x000000ffff8d7224 */ /* 0x000fe200078e00e5 */
[----:B------:R-:W-:Y:S01]  /*2400*/  UMOV UR5, 0x80000020 ;  /* 0x8000002000057882 */ /* 0x000fe20000000000 */
[----:B------:R-:W-:Y:S01]  /*2410*/  IMAD.MOV.U32 R142, RZ, RZ, R228 ;  /* 0x000000ffff8e7224 */ /* 0x000fe200078e00e4 */
[----:B------:R-:W-:Y:S01]  /*2420*/  UMOV UR7, 0x80000020 ;  /* 0x8000002000077882 */ /* 0x000fe20000000000 */
[----:B------:R-:W-:-:S02]  /*2430*/  IMAD.MOV.U32 R143, RZ, RZ, R227 ;  /* 0x000000ffff8f7224 */ /* 0x000fc400078e00e3 */
[----:B------:R-:W-:Y:S02]  /*2440*/  IMAD.MOV.U32 R144, RZ, RZ, R226 ;  /* 0x000000ffff907224 */ /* 0x000fe400078e00e2 */
[----:B------:R-:W-:Y:S02]  /*2450*/  IMAD.MOV.U32 R145, RZ, RZ, R225 ;  /* 0x000000ffff917224 */ /* 0x000fe400078e00e1 */
[----:B------:R-:W-:Y:S02]  /*2460*/  IMAD.MOV.U32 R146, RZ, RZ, R224 ;  /* 0x000000ffff927224 */ /* 0x000fe400078e00e0 */
[----:B------:R-:W-:Y:S01]  /*2470*/  IMAD.MOV.U32 R148, RZ, RZ, R222 ;  /* 0x000000ffff947224 */ /* 0x000fe200078e00de */
[----:B------:R-:W-:Y:S01]  /*2480*/  MOV R222, R19 ;  /* 0x0000001300de7202 */ /* 0x000fe20000000f00 */
        /* <DEDUP_REMOVED lines=19> */
[----:B------:R-:W-:-:S06]  /*25c0*/  IMAD.MOV.U32 R235, RZ, RZ, R3 ;  /* 0x000000ffffeb7224 */ /* 0x000fcc00078e0003 */
[----:B--2---:R-:W-:-:S06]  /*25d0*/  WARPGROUP.ARRIVE ;  /* 0x00000000000079c5 */ /* 0x004fcc0000000000 */
[----:B------:R-:W-:Y:S03]  /*25e0*/  HGMMA.64x256x16.F32.BF16 R108, gdesc[UR4], R108, gsb0 ;  /* 0x03e00000046c79f0 */ /* 0x000fe6000800186c */
[----:B------:R-:W-:Y:S02]  /*25f0*/  WARPGROUP.DEPBAR.LE gsb0, 0x0 ;  /* 0x00008000000079c5 */ /* 0x000fe40000010000 */
[----:B------:R-:W-:Y:S04]  /*2600*/  STL.64 [R1], R108 ;  /* 0x0000006c01007387 */ /* 0x000fe80000100a00 */
        /* <DEDUP_REMOVED lines=63> */
[----:B0-----:R1:W5:Y:S04]  /*2a00*/  LDL.LU R152, [R1+0x2b8] ;  /* 0x0002b80001987983 */ /* 0x0013680000300800 */
[----:B------:R-:W2:Y:S04]  /*2a10*/  LDL.LU.64 R150, [R1+0x2b0] ;  /* 0x0002b00001967983 */ /* 0x000ea80000300a00 */
        /* <DEDUP_REMOVED lines=20> */
[----:B------:R-:W2:Y:S01]  /*2b60*/  LDL.LU.64 R108, [R1+0x208] ;  /* 0x00020800016c7983 */ /* 0x000ea20000300a00 */
[----:B------:R-:W-:Y:S01]  /*2b70*/  UIADD3 UR4, UR10, 0x202, URZ ;  /* 0x000002020a047890 */ /* 0x000fe2000fffe03f */
[----:B------:R-:W-:Y:S01]  /*2b80*/  UMOV UR5, 0x80000020 ;  /* 0x8000002000057882 */ /* 0x000fe20000000000 */
[----:B--2---:R-:W-:-:S07]  /*2b90*/  WARPGROUP.ARRIVE ;  /* 0x00000000000079c5 */ /* 0x004fce0000000000 */
[----:B------:R-:W-:Y:S03]  /*2ba0*/  HGMMA.64x256x16.F32.BF16 R24, gdesc[UR4], R24, gsb0 ;  /* 0x03e00000041879f0 */ /* 0x000fe60008001818 */
[----:B------:R-:W-:Y:S02]  /*2bb0*/  WARPGROUP.DEPBAR.LE gsb0, 0x0 ;  /* 0x00008000000079c5 */ /* 0x000fe40000010000 */
[----:B-1----:R-:W-:Y:S05]  /*2bc0*/  @!P1 BRA `(.L_x_22) ;  /* 0x0000002000949947 */ /* 0x002fea0003800000 */
[----:B------:R-:W-:Y:S02]  /*2bd0*/  UIADD3 UR4, UR39, 0x1, URZ ;  /* 0x0000000127047890 */ /* 0x000fe4000fffe03f */
[----:B------:R-:W-:Y:S02]  /*2be0*/  UMOV UR11, UR39 ;  /* 0x00000027000b7c82 */ /* 0x000fe40008000000 */
[----:B------:R-:W-:-:S04]  /*2bf0*/  UISETP.NE.AND UP0, UPT, UR4, 0x7, UPT ;  /* 0x000000070400788c */ /* 0x000fc8000bf05270 */
[----:B------:R-:W-:Y:S02]  /*2c00*/  USEL UR5, URZ, 0x1, UP0 ;  /* 0x000000013f057887 */ /* 0x000fe40008000000 */
[----:B------:R-:W-:Y:S02]  /*2c10*/  USEL UR10, UR4, URZ, UP0 ;  /* 0x0000003f040a7287 */ /* 0x000fe40008000000 */
[----:B------:R-:W-:-:S06]  /*2c20*/  ULOP3.LUT UR5, UR38, UR5, URZ, 0x3c, !UPT ;  /* 0x0000000526057292 */ /* 0x000fcc000f8e3c3f */
[----:B------:R-:W-:-:S07]  /*2c30*/  IMAD.U32 R3, RZ, RZ, UR5 ;  /* 0x00000005ff037e24 */ /* 0x000fce000f8e00ff */
.L_x_29:
[----:B------:R-:W-:Y:S05]  /*2c40*/  @!P0 BRA `(.L_x_23) ;  /* 0x0000000000048947 */ /* 0x000fea0003800000 */
[----:B------:R-:W-:Y:S01]  /*2c50*/  BPT.TRAP 0x1 ;  /* 0x000000040000795c */ /* 0x000fe20000300000 */
.L_x_23:
[----:B------:R-:W0:Y:S01]  /*2c60*/  S2UR UR5, SR_CgaCtaId ;  /* 0x00000000000579c3 */ /* 0x000e220000008800 */
[----:B------:R-:W-:Y:S01]  /*2c70*/  UMOV UR4, 0x400 ;  /* 0x0000040000047882 */ /* 0x000fe20000000000 */
[----:B------:R-:W-:Y:S01]  /*2c80*/  IMAD.U32 R5, RZ, RZ, UR10 ;  /* 0x0000000aff057e24 */ /* 0x000fe2000f8e00ff */
[----:B------:R-:W-:Y:S01]  /*2c90*/  SHF.L.U32 R6, R3, 0x1f, RZ ;  /* 0x0000001f03067819 */ /* 0x000fe200000006ff */
[----:B0-----:R-:W-:-:S06]  /*2ca0*/  ULEA UR4, UR5, UR4, 0x18 ;  /* 0x0000000405047291 */ /* 0x001fcc000f8ec03f */
[----:B------:R-:W-:-:S04]  /*2cb0*/  IMAD.U32 R0, RZ, RZ, UR4 ;  /* 0x00000004ff007e24 */ /* 0x000fc8000f8e00ff */
[----:B------:R-:W-:-:S04]  /*2cc0*/  IMAD R5, R5, 0x8, R0 ;  /* 0x0000000805057824 */ /* 0x000fc800078e0200 */
[----:B------:R0:W1:Y:S01]  /*2cd0*/  SYNCS.PHASECHK.TRANS64.TRYWAIT P1, [R5+URZ], R6 ;  /* 0x00000006050075a7 */ /* 0x000062000802017f */
[----:B------:R-:W-:Y:S05]  /*2ce0*/  @!P0 BRA `(.L_x_24) ;  /* 0x0000000000048947 */ /* 0x000fea0003800000 */
[----:B------:R-:W-:Y:S01]  /*2cf0*/  BPT.TRAP 0x1 ;  /* 0x000000040000795c */ /* 0x000fe20000300000 */
.L_x_24:
[----:B-1----:R-:W-:Y:S05]  /*2d00*/  @P1 BRA `(.L_x_25) ;  /* 0x0000000000081947 */ /* 0x002fea0003800000 */
[----:B------:R-:W1:Y:S02]  /*2d10*/  SYNCS.PHASECHK.TRANS64.TRYWAIT P1, [R5+URZ], R6 ;  /* 0x00000006050075a7 */ /* 0x000e64000802017f */
[----:B-1----:R-:W-:Y:S05]  /*2d20*/  @!P1 BRA `(.L_x_26) ;  /* 0x0000014c00849947 */ /* 0x002fea0003800000 */
.L_x_25:
        /* <DEDUP_REMOVED lines=64> */
[----:B--2---:R-:W2:Y:S04]  /*3130*/  LDL.LU.64 R24, [R1] ;  /* 0x0000000001187983 */ /* 0x004ea80000300a00 */
        /* <DEDUP_REMOVED lines=63> */
[----:B------:R-:W-:-:S02]  /*3530*/  ULEA UR12, UR10, UR8, 0xa ;  /* 0x000000080a0c7291 */ /* 0x000fc4000f8e503f */
[----:B------:R-:W-:Y:S01]  /*3540*/  ULEA UR13, UR10, UR9, 0xa ;  /* 0x000000090a0d7291 */ /* 0x000fe2000f8e503f */
[----:B------:R-:W-:Y:S01]  /*3550*/  UMOV UR5, 0x80000020 ;  /* 0x8000002000057882 */ /* 0x000fe20000000000 */
[----:B------:R-:W-:-:S03]  /*3560*/  UMOV UR7, 0x80000020 ;  /* 0x8000002000077882 */ /* 0x000fc60000000000 */
[----:B------:R-:W-:Y:S02]  /*3570*/  UMOV UR4, UR12 ;  /* 0x0000000c00047c82 */ /* 0x000fe40008000000 */
[----:B------:R-:W-:Y:S01]  /*3580*/  UMOV UR6, UR13 ;  /* 0x0000000d00067c82 */ /* 0x000fe20008000000 */
[----:B--2---:R-:W-:-:S06]  /*3590*/  WARPGROUP.ARRIVE ;  /* 0x00000000000079c5 */ /* 0x004fcc0000000000 */
[----:B------:R-:W-:Y:S03]  /*35a0*/  HGMMA.64x256x16.F32.BF16 R24, gdesc[UR4], R24, gsb0 ;  /* 0x03e00000041879f0 */ /* 0x000fe60008001818 */
[----:B------:R-:W-:Y:S02]  /*35b0*/  WARPGROUP.DEPBAR.LE gsb0, 0x0 ;  /* 0x00008000000079c5 */ /* 0x000fe40000010000 */
[----:B------:R-:W-:Y:S01]  /*35c0*/  STL.64 [R1], R24 ;  /* 0x0000001801007387 */ /* 0x000fe20000100a00 */
[----:B01----:R-:W-:Y:S01]  /*35d0*/  IMAD.MOV.U32 R6, RZ, RZ, R150 ;  /* 0x000000ffff067224 */ /* 0x003fe200078e0096 */
        /* <DEDUP_REMOVED lines=47> */
[----:B------:R0:W-:Y:S01]  /*38d0*/  STL.64 [R1+0x68], R50 ;  /* 0x0000683201007387 */ /* 0x0001e20000100a00 */
[----:B------:R-:W-:-:S02]  /*38e0*/  IMAD.MOV.U32 R207, RZ, RZ, R123 ;  /* 0x000000ffffcf7224 */ /* 0x000fc400078e007b */
[----:B------:R-:W-:Y:S01]  /*38f0*/  IMAD.MOV.U32 R204, RZ, RZ, R120 ;  /* 0x000000ffffcc7224 */ /* 0x000fe200078e0078 */
[----:B------:R-:W2:Y:S01]  /*3900*/  LDL.LU.64 R150, [R1+0x4b8] ;  /* 0x0004b80001967983 */ /* 0x000ea20000300a00 */
[----:B------:R-:W-:Y:S02]  /*3910*/  IMAD.MOV.U32 R205, RZ, RZ, R121 ;  /* 0x000000ffffcd7224 */ /* 0x000fe400078e0079 */
[----:B------:R-:W-:Y:S01]  /*3920*/  IMAD.MOV.U32 R202, RZ, RZ, R118 ;  /* 0x000000ffffca7224 */ /* 0x000fe200078e0076 */
[----:B------:R-:W2:Y:S01]  /*3930*/  LDL.LU.64 R148, [R1+0x4b0] ;  /* 0x0004b00001947983 */ /* 0x000ea20000300a00 */
[----:B------:R-:W-:Y:S02]  /*3940*/  IMAD.MOV.U32 R203, RZ, RZ, R119 ;  /* 0x000000ffffcb7224 */ /* 0x000fe400078e0077 */
[----:B------:R-:W-:Y:S01]  /*3950*/  IMAD.MOV.U32 R200, RZ, RZ, R116 ;  /* 0x000000ffffc87224 */ /* 0x000fe200078e0074 */
[----:B------:R-:W2:Y:S01]  /*3960*/  LDL.LU.64 R146, [R1+0x4a8] ;  /* 0x0004a80001927983 */ /* 0x000ea20000300a00 */
        /* <DEDUP_REMOVED lines=105> */
[----:B0-----:R-:W2:Y:S04]  /*4000*/  LDL.LU.64 R50, [R1+0x328] ;  /* 0x0003280001327983 */ /* 0x001ea80000300a00 */
        /* <DEDUP_REMOVED lines=14> */
[----:B------:R-:W-:-:S02]  /*40f0*/  UMOV UR5, 0x80000020 ;  /* 0x8000002000057882 */ /* 0x000fc40000000000 */
[----:B-----5:R-:W-:Y:S01]  /*4100*/  STL [R1+0x2b8], R152 ;  /* 0x0002b89801007387 */ /* 0x020fe20000100800 */
[----:B--2---:R-:W-:-:S06]  /*4110*/  WARPGROUP.ARRIVE ;  /* 0x00000000000079c5 */ /* 0x004fcc0000000000 */
[----:B------:R-:W-:Y:S03]  /*4120*/  HGMMA.64x256x16.F32.BF16 R24, gdesc[UR4], R24, gsb0 ;  /* 0x03e00000041879f0 */ /* 0x000fe60008001818 */
        /* <DEDUP_REMOVED lines=58> */
[----:B------:R-:W-:Y:S01]  /*44d0*/  MOV R232, R8 ;  /* 0x0000000800e87202 */ /* 0x000fe20000000f00 */
        /* <DEDUP_REMOVED lines=25> */
[----:B------:R-:W-:Y:S01]  /*4670*/  IMAD.MOV.U32 R235, RZ, RZ, R5 ;  /* 0x000000ffffeb7224 */ /* 0x000fe200078e0005 */
[----:B------:R-:W-:Y:S02]  /*4680*/  UIADD3 UR4, UR12, 0x2, URZ ;  /* 0x000000020c047890 */ /* 0x000fe4000fffe03f */
[----:B------:R-:W-:Y:S01]  /*4690*/  UIADD3 UR6, UR13, 0x2, URZ ;  /* 0x000000020d067890 */ /* 0x000fe2000fffe03f */
[----:B------:R-:W-:Y:S01]  /*46a0*/  UMOV UR5, 0x80000020 ;  /* 0x8000002000057882 */ /* 0x000fe20000000000 */
[----:B------:R-:W-:Y:S01]  /*46b0*/  UMOV UR7, 0x80000020 ;  /* 0x8000002000077882 */ /* 0x000fe20000000000 */
        /* <DEDUP_REMOVED lines=96> */
[----:B------:R-:W-:Y:S01]  /*4cc0*/  BPT.TRAP 0x1 ;  /* 0x000000040000795c */ /* 0x000fe20000300000 */
.L_x_27:
[----:B------:R-:W-:Y:S01]  /*4cd0*/  ISETP.NE.AND P1, PT, R17, RZ, PT ;  /* 0x000000ff1100720c */ /* 0x000fe20003f25270 */
[----:B------:R-:W-:Y:S01]  /*4ce0*/  IMAD.U32 R5, RZ, RZ, UR11 ;  /* 0x0000000bff057e24 */ /* 0x000fe2000f8e00ff */
[----:B------:R-:W-:-:S11]  /*4cf0*/  UISETP.GT.U32.AND UP0, UPT, UR40, 0x1, UPT ;  /* 0x000000012800788c */ /* 0x000fd6000bf04070 */
[----:B------:R-:W-:-:S04]  /*4d00*/  @P1 IMAD R5, R5, 0x8, R0 ;  /* 0x0000000805051824 */ /* 0x000fc800078e0200 */
[----:B------:R-:W-:-:S05]  /*4d10*/  @P1 VIADD R5, R5, 0x38 ;  /* 0x0000003805051836 */ /* 0x000fca0000000000 */
[----:B-----5:R-:W-:-:S04]  /*4d20*/  @P1 PRMT R5, R152, 0x654, R5 ;  /* 0x0000065498051816 */ /* 0x020fc80000000005 */
[----:B------:R0:W-:Y:S01]  /*4d30*/  @P1 SYNCS.ARRIVE.TRANS64.RED.A1T0 RZ, [R5+URZ], RZ ;  /* 0x000000ff05ff19a7 */ /* 0x0001e2000810043f */
[----:B------:R-:W-:-:S13]  /*4d40*/  PLOP3.LUT P1, PT, PT, PT, UP0, 0x80, 0x0 ;  /* 0x000000000000781c */ /* 0x000fda0003f2f008 */
[----:B0-----:R-:W-:Y:S05]  /*4d50*/  @P1 BRA `(.L_x_28) ;  /* 0x0000000000041947 */ /* 0x001fea0003800000 */
[----:B------:R-:W-:Y:S01]  /*4d60*/  BPT.TRAP 0x1 ;  /* 0x000000040000795c */ /* 0x000fe20000300000 */
.L_x_28:
[----:B------:R-:W-:Y:S01]  /*4d70*/  UIADD3 UR10, UR10, 0x1, URZ ;  /* 0x000000010a0a7890 */ /* 0x000fe2000fffe03f */
[C---:B------:R-:W-:Y:S01]  /*4d80*/  ISETP.GT.AND P1, PT, R4.reuse, 0x1, PT ;  /* 0x000000010400780c */ /* 0x040fe20003f24270 */
[----:B------:R-:W-:Y:S01]  /*4d90*/  UIADD3 UR11, UR11, 0x1, URZ ;  /* 0x000000010b0b7890 */ /* 0x000fe2000fffe03f */
[----:B------:R-:W-:Y:S01]  /*4da0*/  VIADD R4, R4, 0xffffffff ;  /* 0xffffffff04047836 */ /* 0x000fe20000000000 */
[----:B------:R-:W-:Y:S02]  /*4db0*/  UISETP.NE.AND UP0, UPT, UR10, 0x7, UPT ;  /* 0x000000070a00788c */ /* 0x000fe4000bf05270 */
[----:B------:R-:W-:Y:S02]  /*4dc0*/  UISETP.NE.AND UP1, UPT, UR11, 0x7, UPT ;  /* 0x000000070b00788c */ /* 0x000fe4000bf25270 */
[----:B------:R-:W-:Y:S02]  /*4dd0*/  USEL UR4, URZ, 0x1, UP0 ;  /* 0x000000013f047887 */ /* 0x000fe40008000000 */
[----:B------:R-:W-:-:S02]  /*4de0*/  USEL UR10, UR10, URZ, UP0 ;  /* 0x0000003f0a0a7287 */ /* 0x000fc40008000000 */
[----:B------:R-:W-:Y:S02]  /*4df0*/  USEL UR11, UR11, URZ, UP1 ;  /* 0x0000003f0b0b7287 */ /* 0x000fe40008800000 */
[----:B------:R-:W-:Y:S01]  /*4e00*/  LOP3.LUT R3, R3, UR4, RZ, 0x3c, !PT ;  /* 0x0000000403037c12 */ /* 0x000fe2000f8e3cff */
[----:B------:R-:W-:Y:S09]  /*4e10*/  @P1 BRA `(.L_x_29) ;  /* 0xffffffdc00881947 */ /* 0x000ff2000383ffff */
.L_x_22:
[----:B------:R-:W0:Y:S02]  /*4e20*/  LDC R3, c[0x0][0x28c] ;  /* 0x0000a300ff037b82 */ /* 0x000e240000000800 */
[----:B0-----:R-:W-:-:S13]  /*4e30*/  ISETP.GE.AND P1, PT, R3, 0x1, PT ;  /* 0x000000010300780c */ /* 0x001fda0003f26270 */
[----:B------:R-:W-:Y:S05]  /*4e40*/  @!P1 BRA `(.L_x_30) ;  /* 0x00000000005c9947 */ /* 0x000fea0003800000 */
[----:B------:R-:W-:Y:S05]  /*4e50*/  @!P0 BRA `(.L_x_31) ;  /* 0x0000000000048947 */ /* 0x000fea0003800000 */
[----:B------:R-:W-:Y:S01]  /*4e60*/  BPT.TRAP 0x1 ;  /* 0x000000040000795c */ /* 0x000fe20000300000 */
.L_x_31:
[----:B------:R-:W-:Y:S01]  /*4e70*/  ISETP.NE.AND P0, PT, R17, RZ, PT ;  /* 0x000000ff1100720c */ /* 0x000fe20003f05270 */
[----:B------:R-:W-:-:S12]  /*4e80*/  BSSY B0, `(.L_x_32) ;  /* 0x000000f000007945 */ /* 0x000fd80003800000 */
[----:B------:R-:W-:Y:S05]  /*4e90*/  @!P0 BRA `(.L_x_33) ;  /* 0x0000000000348947 */ /* 0x000fea0003800000 */
[----:B------:R-:W-:-:S04]  /*4ea0*/  UISETP.LT.AND UP0, UPT, UR44, 0x1, UPT ;  /* 0x000000012c00788c */ /* 0x000fc8000bf01270 */
[----:B------:R-:W-:-:S04]  /*4eb0*/  USEL UR6, UR44, 0x1, UP0 ;  /* 0x000000012c067887 */ /* 0x000fc80008000000 */
[----:B------:R-:W-:-:S04]  /*4ec0*/  UIADD3 UR6, UR39, UR44, -UR6 ;  /* 0x0000002c27067290 */ /* 0x000fc8000fffe806 */
[----:B------:R-:W-:-:S04]  /*4ed0*/  UIMAD.WIDE.U32 UR4, UR6, 0x24924925, URZ ;  /* 0x24924925060478a5 */ /* 0x000fc8000f8e003f */
[----:B------:R-:W-:-:S04]  /*4ee0*/  UIADD3 UR4, UR6, -UR5, URZ ;  /* 0x8000000506047290 */ /* 0x000fc8000fffe03f */
[----:B------:R-:W-:-:S04]  /*4ef0*/  ULEA.HI UR4, UR4, UR5, URZ, 0x1f ;  /* 0x0000000504047291 */ /* 0x000fc8000f8ff83f */
[----:B------:R-:W-:-:S04]  /*4f00*/  USHF.R.U32.HI UR4, URZ, 0x2, UR4 ;  /* 0x000000023f047899 */ /* 0x000fc80008011604 */
[----:B------:R-:W-:-:S06]  /*4f10*/  UIMAD UR4, UR4, -0x7, UR6 ;  /* 0xfffffff9040478a4 */ /* 0x000fcc000f8e0206 */
[----:B------:R-:W-:-:S05]  /*4f20*/  IMAD.U32 R3, RZ, RZ, UR4 ;  /* 0x00000004ff037e24 */ /* 0x000fca000f8e00ff */
[----:B------:R-:W-:-:S05]  /*4f30*/  LEA R0, R3, R0, 0x3 ;  /* 0x0000000003007211 */ /* 0x000fca00078e18ff */
[----:B------:R-:W-:-:S05]  /*4f40*/  VIADD R0, R0, 0x38 ;  /* 0x0000003800007836 */ /* 0x000fca0000000000 */
[----:B-----5:R-:W-:-:S04]  /*4f50*/  PRMT R0, R152, 0x654, R0 ;  /* 0x0000065498007816 */ /* 0x020fc80000000000 */
[----:B------:R0:W-:Y:S03]  /*4f60*/  SYNCS.ARRIVE.TRANS64.RED.A1T0 RZ, [R0+URZ], RZ ;  /* 0x000000ff00ff79a7 */ /* 0x0001e6000810043f */
.L_x_33:
[----:B------:R-:W-:Y:S05]  /*4f70*/  BSYNC B0 ;  /* 0x0000000000007941 */ /* 0x000fea0003800000 */
.L_x_32:
[----:B------:R-:W-:-:S06]  /*4f80*/  UISETP.GT.U32.AND UP0, UPT, UR40, 0x1, UPT ;  /* 0x000000012800788c */ /* 0x000fcc000bf04070 */
[----:B------:R-:W-:-:S13]  /*4f90*/  PLOP3.LUT P0, PT, PT, PT, UP0, 0x80, 0x0 ;  /* 0x000000000000781c */ /* 0x000fda0003f0f008 */
[----:B------:R-:W-:Y:S05]  /*4fa0*/  @P0 BRA `(.L_x_30) ;  /* 0x0000000000040947 */ /* 0x000fea0003800000 */
[----:B------:R-:W-:Y:S01]  /*4fb0*/  BPT.TRAP 0x1 ;  /* 0x000000040000795c */ /* 0x000fe20000300000 */
.L_x_30:
[----:B------:R-:W1:Y:S01]  /*4fc0*/  S2R R8, SR_TID.X ;  /* 0x0000000000087919 */ /* 0x000e620000002100 */
[----:B------:R-:W-:Y:S01]  /*4fd0*/  IMAD.MOV.U32 R19, RZ, RZ, 0x6540 ;  /* 0x00006540ff137424 */ /* 0x000fe200078e00ff */
[----:B------:R-:W-:Y:S02]  /*4fe0*/  UIMAD.WIDE UR6, UR41, 0x100, URZ ;  /* 0x00000100290678a5 */ /* 0x000fe4000f8e023f */
[----:B------:R-:W-:Y:S01]  /*4ff0*/  USHF.R.S32.HI UR10, URZ, 0x1f, UR43 ;  /* 0x0000001f3f0a7899 */ /* 0x000fe2000801142b */
[----:B------:R-:W-:Y:S01]  /*5000*/  ULDC.64 UR8, c[0x0][0x5d0] ;  /* 0x0001740000087ab9 */ /* 0x000fe20000000a00 */
[----:B------:R-:W-:Y:S02]  /*5010*/  USHF.L.U32 UR41, UR41, 0x8, URZ ;  /* 0x0000000829297899 */ /* 0x000fe4000800063f */
[----:B------:R-:W-:Y:S02]  /*5020*/  UIMAD UR4, UR10, UR8, URZ ;  /* 0x000000080a0472a4 */ /* 0x000fe4000f8e023f */
[----:B------:R-:W-:-:S02]  /*5030*/  UIADD3 UR39, UR44, UR39, URZ ;  /* 0x000000272c277290 */ /* 0x000fc4000fffe03f */
[----:B------:R-:W-:Y:S02]  /*5040*/  UIMAD UR4, UR43, UR9, UR4 ;  /* 0x000000092b0472a4 */ /* 0x000fe4000f8e0204 */
[----:B------:R-:W-:Y:S01]  /*5050*/  UISETP.GT.U32.AND UP0, UPT, UR39, 0x6, UPT ;  /* 0x000000062700788c */ /* 0x000fe2000bf04070 */
[----:B------:R-:W-:Y:S01]  /*5060*/  ULDC UR9, c[0x0][0x284] ;  /* 0x0000a10000097ab9 */ /* 0x000fe20000000800 */
[----:B------:R-:W-:Y:S01]  /*5070*/  UISETP.GE.U32.AND UP1, UPT, UR44, 0x7, UPT ;  /* 0x000000072c00788c */ /* 0x000fe2000bf26070 */
[----:B------:R-:W-:Y:S01]  /*5080*/  IMAD.U32 R153, RZ, RZ, UR9 ;  /* 0x00000009ff997e24 */ /* 0x000fe2000f8e00ff */
[----:B------:R-:W-:Y:S01]  /*5090*/  UISETP.LT.U32.AND UP0, UPT, UR44, 0x7, UP0 ;  /* 0x000000072c00788c */ /* 0x000fe20008701070 */
[--C-:B-1----:R-:W-:Y:S01]  /*50a0*/  SHF.R.U32.HI R4, RZ, 0x7, R8.reuse ;  /* 0x00000007ff047819 */ /* 0x102fe20000011608 */
[----:B------:R-:W-:Y:S01]  /*50b0*/  IMAD.SHL.U32 R18, R8, 0x2, RZ ;  /* 0x0000000208127824 */ /* 0x000fe200078e00ff */
[----:B------:R-:W-:Y:S02]  /*50c0*/  SHF.R.U32.HI R5, RZ, 0x2, R8 ;  /* 0x00000002ff057819 */ /* 0x000fe40000011608 */
[----:B------:R-:W-:-:S02]  /*50d0*/  LOP3.LUT R4, R4, 0x1, RZ, 0xc0, !PT ;  /* 0x0000000104047812 */ /* 0x000fc400078ec0ff */
[----:B------:R-:W-:Y:S02]  /*50e0*/  LOP3.LUT R6, R8, 0x60, RZ, 0xc0, !PT ;  /* 0x0000006008067812 */ /* 0x000fe400078ec0ff */
[----:B------:R-:W-:Y:S01]  /*50f0*/  LOP3.LUT R5, R5, 0x7, RZ, 0xc0, !PT ;  /* 0x0000000705057812 */ /* 0x000fe200078ec0ff */
[----:B------:R-:W-:Y:S01]  /*5100*/  IMAD.SHL.U32 R3, R4, 0x40, RZ ;  /* 0x0000004004037824 */ /* 0x000fe200078e00ff */
[----:B------:R-:W-:Y:S02]  /*5110*/  LOP3.LUT R18, R18, 0x6, RZ, 0xc0, !PT ;  /* 0x0000000612127812 */ /* 0x000fe400078ec0ff */
[----:B------:R-:W-:Y:S02]  /*5120*/  SHF.R.U32.HI R6, RZ, 0x1, R6 ;  /* 0x00000001ff067819 */ /* 0x000fe40000011606 */
[--C-:B------:R-:W-:Y:S02]  /*5130*/  LOP3.LUT R3, R3, 0x40, R5.reuse, 0xe2, !PT ;  /* 0x0000004003037812 */ /* 0x100fe400078ee205 */
[----:B------:R-:W-:Y:S01]  /*5140*/  PRMT R18, R18, R19, UR42 ;  /* 0x0000002a12127e16 */ /* 0x000fe20008000013 */
[----:B------:R-:W-:Y:S01]  /*5150*/  USHF.L.U32 UR42, UR42, 0x8, URZ ;  /* 0x000000082a2a7899 */ /* 0x000fe2000800063f */
[----:B0-----:R-:W-:Y:S01]  /*5160*/  IADD3 R0, RZ, -R6, -R5 ;  /* 0x80000006ff007210 */ /* 0x001fe20007ffe805 */
[----:B------:R-:W-:Y:S01]  /*5170*/  IMAD.MOV.U32 R5, RZ, RZ, -0x2 ;  /* 0xfffffffeff057424 */ /* 0x000fe200078e00ff */
[----:B------:R-:W-:Y:S01]  /*5180*/  LOP3.LUT R3, R3, UR6, R6, 0xfe, !PT ;  /* 0x0000000603037c12 */ /* 0x000fe2000f8efe06 */
[----:B------:R-:W-:Y:S01]  /*5190*/  IMAD.U32 R6, RZ, RZ, UR8 ;  /* 0x00000008ff067e24 */ /* 0x000fe2000f8e00ff */
[----:B------:R-:W-:Y:S01]  /*51a0*/  SHF.R.S32.HI R19, RZ, 0x1f, R18 ;  /* 0x0000001fff137819 */ /* 0x000fe20000011412 */
[----:B------:R-:W-:Y:S01]  /*51b0*/  ULDC UR8, c[0x0][0x288] ;  /* 0x0000a20000087ab9 */ /* 0x000fe20000000800 */
[----:B------:R-:W-:Y:S01]  /*51c0*/  IMAD R0, R4, -0x40, R0 ;  /* 0xffffffc004007824 */ /* 0x000fe200078e0200 */
[----:B------:R-:W-:Y:S01]  /*51d0*/  UISETP.GE.AND UP2, UPT, UR42, UR8, UPT ;  /* 0x000000082a00728c */ /* 0x000fe2000bf46270 */
[----:B------:R-:W-:-:S03]  /*51e0*/  IMAD.WIDE.U32 R6, R6, UR43, R18 ;  /* 0x0000002b06067c25 */ /* 0x000fc6000f8e0012 */
[----:B------:R-:W-:Y:S02]  /*51f0*/  UISETP.GE.OR UP2, UPT, UR41, UR9, UP2 ;  /* 0x000000092900728c */ /* 0x000fe40009746670 */
[----:B------:R-:W-:Y:S01]  /*5200*/  IADD3 R153, R153, -UR41, R0 ;  /* 0x8000002999997c10 */ /* 0x000fe2000fffe000 */
[----:B------:R-:W-:Y:S01]  /*5210*/  VIADD R7, R7, UR4 ;  /* 0x0000000407077c36 */ /* 0x000fe20008000000 */
[----:B------:R-:W-:Y:S01]  /*5220*/  UIMAD.WIDE.U32 UR4, UR39, 0x24924925, URZ ;  /* 0x24924925270478a5 */ /* 0x000fe2000f8e003f */
[----:B------:R-:W-:Y:S01]  /*5230*/  LOP3.LUT R0, R8, 0x3, RZ, 0xc0, !PT ;  /* 0x0000000308007812 */ /* 0x000fe200078ec0ff */
[----:B------:R-:W-:Y:S01]  /*5240*/  UMOV UR41, 0xffffffff ;  /* 0xffffffff00297882 */ /* 0x000fe20000000000 */
[----:B------:R-:W-:Y:S01]  /*5250*/  PLOP3.LUT P0, PT, PT, PT, UP2, 0x80, 0x0 ;  /* 0x000000000000781c */ /* 0x000fe20003f0f028 */
[----:B------:R-:W-:Y:S02]  /*5260*/  UIADD3 UR4, UR39, -UR5, URZ ;  /* 0x8000000527047290 */ /* 0x000fe4000fffe03f */
[----:B------:R-:W-:Y:S01]  /*5270*/  IMAD R0, R0, R5, UR8 ;  /* 0x0000000800007e24 */ /* 0x000fe2000f8e0205 */
[----:B------:R-:W-:-:S02]  /*5280*/  USEL UR8, URZ, 0x1, !UP0 ;  /* 0x000000013f087887 */ /* 0x000fc4000c000000 */
[----:B------:R-:W-:Y:S02]  /*5290*/  ULEA.HI UR4, UR4, UR5, URZ, 0x1f ;  /* 0x0000000504047291 */ /* 0x000fe4000f8ff83f */
[----:B------:R-:W-:Y:S01]  /*52a0*/  ULOP3.LUT UR38, UR38, UR8, URZ, 0x3c, !UPT ;  /* 0x0000000826267292 */ /* 0x000fe2000f8e3c3f */
[----:B------:R-:W-:Y:S01]  /*52b0*/  IADD3 R0, R0, -UR42, RZ ;  /* 0x8000002a00007c10 */ /* 0x000fe2000fffe0ff */
[----:B------:R-:W-:-:S04]  /*52c0*/  USHF.R.U32.HI UR4, URZ, 0x2, UR4 ;  /* 0x000000023f047899 */ /* 0x000fc80008011604 */
[----:B------:R-:W-:Y:S02]  /*52d0*/  @UP1 ULOP3.LUT UR38, UR38, 0x1, UR4, 0x78, !UPT ;  /* 0x0000000126261892 */ /* 0x000fe4000f8e7804 */
[----:B------:R-:W-:Y:S01]  /*52e0*/  UIMAD UR39, UR4, -0x7, UR39 ;  /* 0xfffffff9042778a4 */ /* 0x000fe2000f8e0227 */
[----:B------:R-:W-:Y:S11]  /*52f0*/  @P0 BRA `(.L_x_34) ;  /* 0x0000010400d80947 */ /* 0x000ff60003800000 */
[----:B-----5:R-:W-:Y:S01]  /*5300*/  FSETP.NEU.AND P0, PT, R16, RZ, PT ;  /* 0x000000ff1000720b */ /* 0x020fe20003f0d000 */
[----:B------:R-:W-:Y:S01]  /*5310*/  ULDC.64 UR8, c[0x0][0x5c8] ;  /* 0x0001720000087ab9 */ /* 0x000fe20000000a00 */
[----:B------:R-:W-:Y:S01]  /*5320*/  ISETP.GT.AND P3, PT, R153, RZ, PT ;  /* 0x000000ff9900720c */ /* 0x000fe20003f64270 */
[----:B------:R-:W-:Y:S01]  /*5330*/  UIMAD UR4, UR7, UR8, URZ ;  /* 0x00000008070472a4 */ /* 0x000fe2000f8e023f */
[----:B------:R-:W-:Y:S01]  /*5340*/  IMAD.U32 R10, RZ, RZ, UR9 ;  /* 0x00000009ff0a7e24 */ /* 0x000fe2000f8e00ff */
[----:B------:R-:W-:Y:S01]  /*5350*/  BSSY B0, `(.L_x_34) ;  /* 0x0001070000007945 */ /* 0x000fe20003800000 */
[----:B------:R-:W-:Y:S01]  /*5360*/  IMAD.WIDE.U32 R6, R3, UR8, R6 ;  /* 0x0000000803067c25 */ /* 0x000fe2000f8e0006 */
[----:B------:R-:W-:-:S03]  /*5370*/  ISETP.GT.AND P1, PT, R0, RZ, P3 ;  /* 0x000000ff0000720c */ /* 0x000fc60001f24270 */
[----:B------:R-:W-:-:S04]  /*5380*/  IMAD R10, R3, R10, UR4 ;  /* 0x00000004030a7e24 */ /* 0x000fc8000f8e020a */
[----:B------:R-:W-:Y:S01]  /*5390*/  IMAD.IADD R10, R7, 0x1, R10 ;  /* 0x00000001070a7824 */ /* 0x000fe200078e020a */
[----:B------:R-:W-:Y:S06]  /*53a0*/  @!P0 BRA `(.L_x_35) ;  /* 0x000000b800108947 */ /* 0x000fec0003800000 */
[----:B------:R-:W0:Y:S01]  /*53b0*/  LDC.64 R22, c[0x0][0x5b8] ;  /* 0x00016e00ff167b82 */ /* 0x000e220000000a00 */
[----:B------:R-:W2:Y:S01]  /*53c0*/  LDL.LU R11, [R1] ;  /* 0x00000000010b7983 */ /* 0x000ea20000300800 */
[----:B------:R-:W-:-:S06]  /*53d0*/  ULDC.64 UR4, c[0x0][0x5c0] ;  /* 0x0001700000047ab9 */ /* 0x000fcc0000000a00 */
[----:B------:R-:W1:Y:S08]  /*53e0*/  LDC.64 R14, c[0x0][0x5b0] ;  /* 0x00016c00ff0e7b82 */ /* 0x000e700000000a00 */
[----:B------:R-:W3:Y:S01]  /*53f0*/  LDC.64 R12, c[0x0][0x5a8] ;  /* 0x00016a00ff0c7b82 */ /* 0x000ee20000000a00 */
[C---:B0-----:R-:W-:Y:S02]  /*5400*/  IMAD R159, R22.reuse, UR10, RZ ;  /* 0x0000000a169f7c24 */ /* 0x041fe4000f8e02ff */
[----:B------:R-:W-:-:S04]  /*5410*/  IMAD.WIDE.U32 R154, R22, UR43, R18 ;  /* 0x0000002b169a7c25 */ /* 0x000fc8000f8e0012 */
[----:B------:R-:W-:Y:S02]  /*5420*/  IMAD R159, R23, UR43, R159 ;  /* 0x0000002b179f7c24 */ /* 0x000fe4000f8e029f */
[----:B-1----:R-:W-:Y:S02]  /*5430*/  IMAD R158, R14, UR7, RZ ;  /* 0x000000070e9e7c24 */ /* 0x002fe4000f8e02ff */
[----:B------:R-:W-:Y:S02]  /*5440*/  IMAD.IADD R21, R155, 0x1, R159 ;  /* 0x000000019b157824 */ /* 0x000fe400078e029f */
[----:B------:R-:W-:Y:S02]  /*5450*/  IMAD.MOV.U32 R20, RZ, RZ, R154 ;  /* 0x000000ffff147224 */ /* 0x000fe400078e009a */
[C---:B------:R-:W-:Y:S02]  /*5460*/  IMAD R158, R3.reuse, R15, R158 ;  /* 0x0000000f039e7224 */ /* 0x040fe400078e029e */
[----:B------:R-:W-:-:S04]  /*5470*/  IMAD.WIDE.U32 R4, R3, R14, R20 ;  /* 0x0000000e03047225 */ /* 0x000fc800078e0014 */
[----:B------:R-:W-:Y:S01]  /*5480*/  IMAD.IADD R5, R5, 0x1, R158 ;  /* 0x0000000105057824 */ /* 0x000fe200078e029e */
[----:B---3--:R-:W-:-:S04]  /*5490*/  LEA R8, P0, R4, R12, 0x1 ;  /* 0x0000000c04087211 */ /* 0x008fc800078008ff */
[----:B------:R-:W-:-:S05]  /*54a0*/  LEA.HI.X R9, R4, R13, R5, 0x1, P0 ;  /* 0x0000000d04097211 */ /* 0x000fca00000f0c05 */
[----:B------:R-:W3:Y:S01]  /*54b0*/  @P1 LDG.E.LTC128B.U16 R23, desc[UR36][R8.64] ;  /* 0x0000002408171981 */ /* 0x000ee2000c1e1520 */
[----:B------:R-:W-:Y:S01]  /*54c0*/  BSSY B1, `(.L_x_36) ;  /* 0x0000011000017945 */ /* 0x000fe20003800000 */
[----:B---3--:R-:W-:-:S04]  /*54d0*/  IMAD.U32 R4, R23, 0x10000, RZ ;  /* 0x0001000017047824 */ /* 0x008fc800078e00ff */
[----:B------:R-:W-:-:S04]  /*54e0*/  FMUL R4, R4, R16 ;  /* 0x0000001004047220 */ /* 0x000fc80000400000 */
[----:B--2---:R-:W-:Y:S01]  /*54f0*/  FFMA R7, R11, R2, R4 ;  /* 0x000000020b077223 */ /* 0x004fe20000000004 */
[----:B------:R-:W-:-:S04]  /*5500*/  LEA R4, P0, R6, UR4, 0x1 ;  /* 0x0000000406047c11 */ /* 0x000fc8000f8008ff */
[----:B------:R-:W-:Y:S02]  /*5510*/  LEA.HI.X R5, R6, UR5, R10, 0x1, P0 ;  /* 0x0000000506057c11 */ /* 0x000fe400080f0c0a */
[----:B------:R-:W-:-:S05]  /*5520*/  F2FP.BF16.F32.PACK_AB R6, RZ, R7 ;  /* 0x00000007ff06723e */ /* 0x000fca00000010ff */
[----:B------:R0:W-:Y:S02]  /*5530*/  @P1 STG.E.U16 desc[UR36][R4.64], R6 ;  /* 0x0000000604001986 */ /* 0x0001e4000c101524 */
[----:B0-----:R-:W-:-:S04]  /*5540*/  IMAD.WIDE.U32 R6, R3, R14, R18 ;  /* 0x0000000e03067225 */ /* 0x001fc800078e0012 */
[----:B------:R-:W-:Y:S02]  /*5550*/  IMAD.IADD R7, R158, 0x1, R7 ;  /* 0x000000019e077824 */ /* 0x000fe400078e0207 */
[----:B------:R-:W-:-:S04]  /*5560*/  IMAD.WIDE.U32 R6, R22, UR43, R6 ;  /* 0x0000002b16067c25 */ /* 0x000fc8000f8e0006 */
[----:B------:R-:W-:Y:S01]  /*5570*/  IMAD.IADD R7, R159, 0x1, R7 ;  /* 0x000000019f077824 */ /* 0x000fe200078e0207 */
[----:B------:R-:W-:-:S04]  /*5580*/  LEA R10, P0, R6, R12, 0x1 ;  /* 0x0000000c060a7211 */ /* 0x000fc800078008ff */
[----:B------:R-:W-:Y:S02]  /*5590*/  LEA.HI.X R11, R6, R13, R7, 0x1, P0 ;  /* 0x0000000d060b7211 */ /* 0x000fe400000f0c07 */
[----:B------:R-:W-:-:S13]  /*55a0*/  ISETP.GT.AND P0, PT, R0, 0x1, P3 ;  /* 0x000000010000780c */ /* 0x000fda0001f04270 */
[----:B------:R-:W-:Y:S05]  /*55b0*/  @!P0 BRA `(.L_x_37) ;  /* 0x0000000000048947 */ /* 0x000fea0003800000 */
[----:B------:R0:W5:Y:S02]  /*55c0*/  LDG.E.LTC128B.U16 R23, desc[UR36][R10.64+0x2] ;  /* 0x000002240a177981 */ /* 0x000164000c1e1520 */
.L_x_37:
[----:B------:R-:W-:Y:S05]  /*55d0*/  BSYNC B1 ;  /* 0x0000000000017941 */ /* 0x000fea0003800000 */
.L_x_36:
[----:B------:R-:W2:Y:S01]  /*55e0*/  LDL.LU R7, [R1+0x4] ;  /* 0x0000040001077983 */ /* 0x000ea20000300800 */
[----:B-----5:R-:W-:Y:S01]  /*55f0*/  SHF.L.U32 R6, R23, 0x10, RZ ;  /* 0x0000001017067819 */ /* 0x020fe200000006ff */
[C---:B------:R-:W-:Y:S01]  /*5600*/  IMAD.SHL.U32 R156, R14.reuse, 0x8, RZ ;  /* 0x000000080e9c7824 */ /* 0x040fe200078e00ff */
[----:B------:R-:W-:Y:S01]  /*5610*/  SHF.L.U64.HI R157, R14, 0x3, R15 ;  /* 0x000000030e9d7819 */ /* 0x000fe2000001020f */
[----:B------:R-:W3:Y:S02]  /*5620*/  LDL.LU R160, [R1+0x8] ;  /* 0x0000080001a07983 */ /* 0x000ee40000300800 */
[----:B------:R-:W-:-:S04]  /*5630*/  FMUL R6, R6, R16 ;  /* 0x0000001006067220 */ /* 0x000fc80000400000 */
[----:B--2---:R-:W-:-:S05]  /*5640*/  FFMA R6, R7, R2, R6 ;  /* 0x0000000207067223 */ /* 0x004fca0000000006 */
[----:B------:R-:W-:-:S05]  /*5650*/  F2FP.BF16.F32.PACK_AB R6, RZ, R6 ;  /* 0x00000006ff06723e */ /* 0x000fca00000010ff */
[----:B------:R1:W-:Y:S01]  /*5660*/  @P0 STG.E.U16 desc[UR36][R4.64+0x2], R6 ;  /* 0x0000020604000986 */ /* 0x0003e2000c101524 */
[----:B------:R-:W-:-:S04]  /*5670*/  ISETP.GT.AND P0, PT, R153, 0x8, PT ;  /* 0x000000089900780c */ /* 0x000fc80003f04270 */
[----:B------:R-:W-:Y:S01]  /*5680*/  ISETP.GT.AND P1, PT, R0, RZ, P0 ;  /* 0x000000ff0000720c */ /* 0x000fe20000724270 */
[----:B-1----:R-:W-:-:S04]  /*5690*/  IMAD.WIDE.U32 R6, R3, R14, R156 ;  /* 0x0000000e03067225 */ /* 0x002fc800078e009c */
[----:B------:R-:W-:Y:S01]  /*56a0*/  IMAD.IADD R158, R158, 0x1, R7 ;  /* 0x000000019e9e7824 */ /* 0x000fe200078e0207 */
[----:B------:R-:W-:-:S05]  /*56b0*/  IADD3 R7, P2, R154, R6, RZ ;  /* 0x000000069a077210 */ /* 0x000fca0007f5e0ff */
[----:B------:R-:W-:Y:S01]  /*56c0*/  IMAD.X R9, R158, 0x1, R21, P2 ;  /* 0x000000019e097824 */ /* 0x000fe200010e0615 */
[----:B------:R-:W-:-:S04]  /*56d0*/  LEA R8, P2, R7, R12, 0x1 ;  /* 0x0000000c07087211 */ /* 0x000fc800078408ff */
[----:B------:R-:W-:-:S05]  /*56e0*/  LEA.HI.X R9, R7, R13, R9, 0x1, P2 ;  /* 0x0000000d07097211 */ /* 0x000fca00010f0c09 */
[----:B------:R1:W2:Y:S01]  /*56f0*/  @P1 LDG.E.LTC128B.U16 R23, desc[UR36][R8.64] ;  /* 0x0000002408171981 */ /* 0x0002a2000c1e1520 */
[----:B------:R-:W-:Y:S01]  /*5700*/  IADD3 R6, P2, R18, R6, RZ ;  /* 0x0000000612067210 */ /* 0x000fe20007f5e0ff */
[----:B------:R-:W-:Y:S01]  /*5710*/  BSSY B1, `(.L_x_38) ;  /* 0x0000016000017945 */ /* 0x000fe20003800000 */
[----:B------:R-:W-:-:S03]  /*5720*/  ISETP.GT.AND P4, PT, R0, 0x1, P0 ;  /* 0x000000010000780c */ /* 0x000fc60000784270 */
[----:B------:R-:W-:Y:S01]  /*5730*/  IMAD.X R7, R19, 0x1, R158, P2 ;  /* 0x0000000113077824 */ /* 0x000fe200010e069e */
[----:B------:R-:W-:Y:S01]  /*5740*/  MOV R158, UR9 ;  /* 0x00000009009e7c02 */ /* 0x000fe20008000f00 */
[----:B------:R-:W-:-:S04]  /*5750*/  IMAD.WIDE.U32 R6, R22, UR43, R6 ;  /* 0x0000002b16067c25 */ /* 0x000fc8000f8e0006 */
[----:B------:R-:W-:Y:S01]  /*5760*/  IMAD.IADD R7, R159, 0x1, R7 ;  /* 0x000000019f077824 */ /* 0x000fe200078e0207 */
[----:B-1----:R-:W-:-:S04]  /*5770*/  LEA R8, P2, R6, R12, 0x1 ;  /* 0x0000000c06087211 */ /* 0x002fc800078408ff */
[----:B------:R-:W-:Y:S01]  /*5780*/  LEA.HI.X R9, R6, R13, R7, 0x1, P2 ;  /* 0x0000000d06097211 */ /* 0x000fe200010f0c07 */
[----:B--2---:R-:W-:-:S04]  /*5790*/  IMAD.U32 R6, R23, 0x10000, RZ ;  /* 0x0001000017067824 */ /* 0x004fc800078e00ff */
[----:B------:R-:W-:-:S04]  /*57a0*/  FMUL R6, R6, R16 ;  /* 0x0000001006067220 */ /* 0x000fc80000400000 */
[----:B---3--:R-:W-:Y:S01]  /*57b0*/  FFMA R7, R160, R2, R6 ;  /* 0x00000002a0077223 */ /* 0x008fe20000000006 */
[----:B------:R-:W-:Y:S02]  /*57c0*/  IMAD.U32 R160, RZ, RZ, UR8 ;  /* 0x00000008ffa07e24 */ /* 0x000fe4000f8e00ff */
[----:B------:R-:W-:Y:S02]  /*57d0*/  IMAD.U32 R6, RZ, RZ, UR8 ;  /* 0x00000008ff067e24 */ /* 0x000fe4000f8e00ff */
[----:B------:R-:W-:Y:S01]  /*57e0*/  IMAD.SHL.U32 R160, R160, 0x10, RZ ;  /* 0x00000010a0a07824 */ /* 0x000fe200078e00ff */
[----:B------:R-:W-:Y:S02]  /*57f0*/  F2FP.BF16.F32.PACK_AB R7, RZ, R7 ;  /* 0x00000007ff07723e */ /* 0x000fe400000010ff */
[----:B------:R-:W-:Y:S02]  /*5800*/  SHF.L.U64.HI R158, R6, 0x4, R158 ;  /* 0x00000004069e7819 */ /* 0x000fe4000001029e */
[----:B------:R-:W-:-:S02]  /*5810*/  IADD3 R6, P2, R160, R4, RZ ;  /* 0x00000004a0067210 */ /* 0x000fc40007f5e0ff */
[----:B------:R-:W-:-:S03]  /*5820*/  PRMT R161, R7, 0x7610, R161 ;  /* 0x0000761007a17816 */ /* 0x000fc600000000a1 */
[----:B------:R-:W-:-:S05]  /*5830*/  IMAD.X R7, R158, 0x1, R5, P2 ;  /* 0x000000019e077824 */ /* 0x000fca00010e0605 */
[----:B------:R1:W-:Y:S01]  /*5840*/  @P1 STG.E.U16 desc[UR36][R6.64], R161 ;  /* 0x000000a106001986 */ /* 0x0003e2000c101524 */
[----:B------:R-:W-:Y:S05]  /*5850*/  @!P4 BRA `(.L_x_39) ;  /* 0x000000000004c947 */ /* 0x000fea0003800000 */
[----:B------:R2:W5:Y:S02]  /*5860*/  LDG.E.LTC128B.U16 R23, desc[UR36][R8.64+0x2] ;  /* 0x0000022408177981 */ /* 0x000564000c1e1520 */
.L_x_39:
[----:B------:R-:W-:Y:S05]  /*5870*/  BSYNC B1 ;  /* 0x0000000000017941 */ /* 0x000fea0003800000 */
.L_x_38:
[----:B------:R-:W3:Y:S01]  /*5880*/  LDL.LU R162, [R1+0xc] ;  /* 0x00000c0001a27983 */ /* 0x000ee20000300800 */
[----:B-1---5:R-:W-:Y:S01]  /*5890*/  IMAD.U32 R161, R23, 0x10000, RZ ;  /* 0x0001000017a17824 */ /* 0x022fe200078e00ff */
[----:B------:R-:W-:Y:S01]  /*58a0*/  ISETP.GT.AND P1, PT, R0, 0x8, P3 ;  /* 0x000000080000780c */ /* 0x000fe20001f24270 */
[----:B------:R-:W-:Y:S02]  /*58b0*/  BSSY B1, `(.L_x_40) ;  /* 0x0000007000017945 */ /* 0x000fe40003800000 */
[----:B------:R-:W-:-:S04]  /*58c0*/  FMUL R161, R161, R16 ;  /* 0x00000010a1a17220 */ /* 0x000fc80000400000 */
[----:B---3--:R-:W-:-:S05]  /*58d0*/  FFMA R161, R162, R2, R161 ;  /* 0x00000002a2a17223 */ /* 0x008fca00000000a1 */
[----:B------:R-:W-:-:S05]  /*58e0*/  F2FP.BF16.F32.PACK_AB R161, RZ, R161 ;  /* 0x000000a1ffa1723e */ /* 0x000fca00000010ff */
[----:B------:R1:W-:Y:S01]  /*58f0*/  @P4 STG.E.U16 desc[UR36][R6.64+0x2], R161 ;  /* 0x000002a106004986 */ /* 0x0003e2000c101524 */
[----:B------:R-:W-:Y:S05]  /*5900*/  @!P1 BRA `(.L_x_41) ;  /* 0x0000000000049947 */ /* 0x000fea0003800000 */
[----:B------:R3:W5:Y:S02]  /*5910*/  LDG.E.LTC128B.U16 R23, desc[UR36][R10.64+0x10] ;  /* 0x000010240a177981 */ /* 0x000764000c1e1520 */
.L_x_41:
[----:B------:R-:W-:Y:S05]  /*5920*/  BSYNC B1 ;  /* 0x0000000000017941 */ /* 0x000fea0003800000 */
.L_x_40:
[----:B------:R-:W4:Y:S01]  /*5930*/  LDL.LU R162, [R1+0x10] ;  /* 0x0000100001a27983 */ /* 0x000f220000300800 */
[----:B-1---5:R-:W-:Y:S01]  /*5940*/  IMAD.U32 R161, R23, 0x10000, RZ ;  /* 0x0001000017a17824 */ /* 0x022fe200078e00ff */
[----:B------:R-:W-:Y:S01]  /*5950*/  ISETP.GT.AND P2, PT, R0, 0x9, P3 ;  /* 0x000000090000780c */ /* 0x000fe20001f44270 */
[----:B------:R-:W-:Y:S02]  /*5960*/  BSSY B1, `(.L_x_42) ;  /* 0x0000007000017945 */ /* 0x000fe40003800000 */
[----:B------:R-:W-:-:S04]  /*5970*/  FMUL R161, R161, R16 ;  /* 0x00000010a1a17220 */ /* 0x000fc80000400000 */
[----:B----4-:R-:W-:-:S05]  /*5980*/  FFMA R161, R162, R2, R161 ;  /* 0x00000002a2a17223 */ /* 0x010fca00000000a1 */
[----:B------:R-:W-:-:S05]  /*5990*/  F2FP.BF16.F32.PACK_AB R161, RZ, R161 ;  /* 0x000000a1ffa1723e */ /* 0x000fca00000010ff */
[----:B------:R1:W-:Y:S01]  /*59a0*/  @P1 STG.E.U16 desc[UR36][R4.64+0x10], R161 ;  /* 0x000010a104001986 */ /* 0x0003e2000c101524 */
[----:B------:R-:W-:Y:S05]  /*59b0*/  @!P2 BRA `(.L_x_43) ;  /* 0x000000000004a947 */ /* 0x000fea0003800000 */
[----:B------:R4:W5:Y:S02]  /*59c0*/  LDG.E.LTC128B.U16 R23, desc[UR36][R10.64+0x12] ;  /* 0x000012240a177981 */ /* 0x000964000c1e1520 */
.L_x_43:
[----:B------:R-:W-:Y:S05]  /*59d0*/  BSYNC B1 ;  /* 0x0000000000017941 */ /* 0x000fea0003800000 */
.L_x_42:
[----:B------:R-:W2:Y:S01]  /*59e0*/  LDL.LU R162, [R1+0x14] ;  /* 0x0000140001a27983 */ /* 0x000ea20000300800 */
[----:B-1---5:R-:W-:Y:S01]  /*59f0*/  IMAD.U32 R161, R23, 0x10000, RZ ;  /* 0x0001000017a17824 */ /* 0x022fe200078e00ff */
[----:B------:R-:W-:Y:S01]  /*5a00*/  ISETP.GT.AND P1, PT, R0, 0x8, P0 ;  /* 0x000000080000780c */ /* 0x000fe20000724270 */
[----:B------:R-:W-:Y:S02]  /*5a10*/  BSSY B1, `(.L_x_44) ;  /* 0x0000007000017945 */ /* 0x000fe40003800000 */
[----:B------:R-:W-:-:S04]  /*5a20*/  FMUL R161, R161, R16 ;  /* 0x00000010a1a17220 */ /* 0x000fc80000400000 */
[----:B--2---:R-:W-:-:S05]  /*5a30*/  FFMA R161, R162, R2, R161 ;  /* 0x00000002a2a17223 */ /* 0x004fca00000000a1 */
[----:B------:R-:W-:-:S05]  /*5a40*/  F2FP.BF16.F32.PACK_AB R161, RZ, R161 ;  /* 0x000000a1ffa1723e */ /* 0x000fca00000010ff */
[----:B------:R1:W-:Y:S01]  /*5a50*/  @P2 STG.E.U16 desc[UR36][R4.64+0x12], R161 ;  /* 0x000012a104002986 */ /* 0x0003e2000c101524 */
[----:B------:R-:W-:Y:S05]  /*5a60*/  @!P1 BRA `(.L_x_45) ;  /* 0x0000000000049947 */ /* 0x000fea0003800000 */
[----:B------:R2:W5:Y:S02]  /*5a70*/  LDG.E.LTC128B.U16 R23, desc[UR36][R8.64+0x10] ;  /* 0x0000102408177981 */ /* 0x000564000c1e1520 */
.L_x_45:
[----:B------:R-:W-:Y:S05]  /*5a80*/  BSYNC B1 ;  /* 0x0000000000017941 */ /* 0x000fea0003800000 */
.L_x_44:
        /* <DEDUP_REMOVED lines=10> */
.L_x_47:
[----:B------:R-:W-:Y:S05]  /*5b30*/  BSYNC B1 ;  /* 0x0000000000017941 */ /* 0x000fea0003800000 */
.L_x_46:
        /* <DEDUP_REMOVED lines=10> */
.L_x_49:
[----:B------:R-:W-:Y:S05]  /*5be0*/  BSYNC B1 ;  /* 0x0000000000017941 */ /* 0x000fea0003800000 */
.L_x_48:
        /* <DEDUP_REMOVED lines=10> */
.L_x_51:
[----:B------:R-:W-:Y:S05]  /*5c90*/  BSYNC B1 ;  /* 0x0000000000017941 */ /* 0x000fea0003800000 */
.L_x_50:
[----:B------:R-:W2:Y:S01]  /*5ca0*/  LDL.LU R162, [R1+0x24] ;  /* 0x0000240001a27983 */ /* 0x000ea20000300800 */
[----:B-1---5:R-:W-:Y:S01]  /*5cb0*/  SHF.L.U32 R161, R23, 0x10, RZ ;  /* 0x0000001017a17819 */ /* 0x022fe200000006ff */
[----:B------:R-:W-:Y:S01]  /*5cc0*/  BSSY B1, `(.L_x_52) ;  /* 0x0000008000017945 */ /* 0x000fe20003800000 */
[----:B------:R-:W-:-:S03]  /*5cd0*/  ISETP.GT.AND P1, PT, R0, 0x10, P0 ;  /* 0x000000100000780c */ /* 0x000fc60000724270 */
[----:B------:R-:W-:-:S04]  /*5ce0*/  FMUL R161, R161, R16 ;  /* 0x00000010a1a17220 */ /* 0x000fc80000400000 */
[----:B--2---:R-:W-:-:S05]  /*5cf0*/  FFMA R161, R162, R2, R161 ;  /* 0x00000002a2a17223 */ /* 0x004fca00000000a1 */
[----:B------:R-:W-:-:S05]  /*5d00*/  F2FP.BF16.F32.PACK_AB R161, RZ, R161 ;  /* 0x000000a1ffa1723e */ /* 0x000fca00000010ff */
[----:B------:R1:W-:Y:S01]  /*5d10*/  @P2 STG.E.U16 desc[UR36][R4.64+0x22], R161 ;  /* 0x000022a104002986 */ /* 0x0003e2000c101524 */
[----:B------:R-:W-:Y:S05]  /*5d20*/  @!P1 BRA `(.L_x_53) ;  /* 0x0000000000049947 */ /* 0x000fea0003800000 */
[----:B------:R2:W5:Y:S02]  /*5d30*/  LDG.E.LTC128B.U16 R23, desc[UR36][R8.64+0x20] ;  /* 0x0000202408177981 */ /* 0x000564000c1e1520 */
.L_x_53:
[----:B------:R-:W-:Y:S05]  /*5d40*/  BSYNC B1 ;  /* 0x0000000000017941 */ /* 0x000fea0003800000 */
.L_x_52:
        /* <DEDUP_REMOVED lines=10> */
.L_x_55:
[----:B------:R-:W-:Y:S05]  /*5df0*/  BSYNC B1 ;  /* 0x0000000000017941 */ /* 0x000fea0003800000 */
.L_x_54:
        /* <DEDUP_REMOVED lines=10> */
.L_x_57:
[----:B------:R-:W-:Y:S05]  /*5ea0*/  BSYNC B1 ;  /* 0x0000000000017941 */ /* 0x000fea0003800000 */
.L_x_56:
        /* <DEDUP_REMOVED lines=10> */
.L_x_59:
[----:B------:R-:W-:Y:S05]  /*5f50*/  BSYNC B1 ;  /* 0x0000000000017941 */ /* 0x000fea0003800000 */
.L_x_58:
        /* <DEDUP_REMOVED lines=10> */
.L_x_61:
[----:B------:R-:W-:Y:S05]  /*6000*/  BSYNC B1 ;  /* 0x0000000000017941 */ /* 0x000fea0003800000 */
.L_x_60:
        /* <DEDUP_REMOVED lines=10> */
.L_x_63:
[----:B------:R-:W-:Y:S05]  /*60b0*/  BSYNC B1 ;  /* 0x0000000000017941 */ /* 0x000fea0003800000 */
.L_x_62:
        /* <DEDUP_REMOVED lines=10> */
.L_x_65:
[----:B------:R-:W-:Y:S05]  /*6160*/  BSYNC B1 ;  /* 0x0000000000017941 */ /* 0x000fea0003800000 */
.L_x_64:
        /* <DEDUP_REMOVED lines=10> */
.L_x_67:
[----:B------:R-:W-:Y:S05]  /*6210*/  BSYNC B1 ;  /* 0x0000000000017941 */ /* 0x000fea0003800000 */
.L_x_66:
        /* <DEDUP_REMOVED lines=10> */
.L_x_69:
[----:B------:R-:W-:Y:S05]  /*62c0*/  BSYNC B1 ;  /* 0x0000000000017941 */ /* 0x000fea0003800000 */
.L_x_68:
[----:B------:R-:W3:Y:S01]  /*62d0*/  LDL.LU R162, [R1+0x48] ;  /* 0x0000480001a27983 */ /* 0x000ee20000300800 */
[----:B-1---5:R-:W-:Y:S01]  /*62e0*/  SHF.L.U32 R161, R23, 0x10, RZ ;  /* 0x0000001017a17819 */ /* 0x022fe200000006ff */
[----:B------:R-:W-:Y:S01]  /*62f0*/  BSSY B1, `(.L_x_70) ;  /* 0x0000008000017945 */ /* 0x000fe20003800000 */
[----:B------:R-:W-:-:S03]  /*6300*/  ISETP.GT.AND P2, PT, R0, 0x21, P0 ;  /* 0x000000210000780c */ /* 0x000fc60000744270 */
[----:B------:R-:W-:-:S04]  /*6310*/  FMUL R161, R161, R16 ;  /* 0x00000010a1a17220 */ /* 0x000fc80000400000 */
[----:B---3--:R-:W-:-:S05]  /*6320*/  FFMA R161, R162, R2, R161 ;  /* 0x00000002a2a17223 */ /* 0x008fca00000000a1 */
[----:B------:R-:W-:-:S05]  /*6330*/  F2FP.BF16.F32.PACK_AB R161, RZ, R161 ;  /* 0x000000a1ffa1723e */ /* 0x000fca00000010ff */
[----:B------:R1:W-:Y:S01]  /*6340*/  @P1 STG.E.U16 desc[UR36][R6.64+0x40], R161 ;  /* 0x000040a106001986 */ /* 0x0003e2000c101524 */
[----:B------:R-:W-:Y:S05]  /*6350*/  @!P2 BRA `(.L_x_71) ;  /* 0x000000000004a947 */ /* 0x000fea0003800000 */
[----:B------:R3:W5:Y:S02]  /*6360*/  LDG.E.LTC128B.U16 R23, desc[UR36][R8.64+0x42] ;  /* 0x0000422408177981 */ /* 0x000764000c1e1520 */
.L_x_71:
[----:B------:R-:W-:Y:S05]  /*6370*/  BSYNC B1 ;  /* 0x0000000000017941 */ /* 0x000fea0003800000 */
.L_x_70:
        /* <DEDUP_REMOVED lines=10> */
.L_x_73:
[----:B------:R-:W-:Y:S05]  /*6420*/  BSYNC B1 ;  /* 0x0000000000017941 */ /* 0x000fea0003800000 */
.L_x_72:
        /* <DEDUP_REMOVED lines=10> */
.L_x_75:
[----:B------:R-:W-:Y:S05]  /*64d0*/  BSYNC B1 ;  /* 0x0000000000017941 */ /* 0x000fea0003800000 */
.L_x_74:
        /* <DEDUP_REMOVED lines=10> */
.L_x_77:
[----:B------:R-:W-:Y:S05]  /*6580*/  BSYNC B1 ;  /* 0x0000000000017941 */ /* 0x000fea0003800000 */
.L_x_76:
        /* <DEDUP_REMOVED lines=10> */
.L_x_79:
[----:B------:R-:W-:Y:S05]  /*6630*/  BSYNC B1 ;  /* 0x0000000000017941 */ /* 0x000fea0003800000 */
.L_x_78:
        /* <DEDUP_REMOVED lines=10> */
.L_x_81:
[----:B------:R-:W-:Y:S05]  /*66e0*/  BSYNC B1 ;  /* 0x0000000000017941 */ /* 0x000fea0003800000 */
.L_x_80:
        /* <DEDUP_REMOVED lines=10> */
.L_x_83:
[----:B------:R-:W-:Y:S05]  /*6790*/  BSYNC B1 ;  /* 0x0000000000017941 */ /* 0x000fea0003800000 */
.L_x_82:
        /* <DEDUP_REMOVED lines=10> */
.L_x_85:
[----:B------:R-:W-:Y:S05]  /*6840*/  BSYNC B1 ;  /* 0x0000000000017941 */ /* 0x000fea0003800000 */
.L_x_84:
        /* <DEDUP_REMOVED lines=10> */
.L_x_87:
[----:B------:R-:W-:Y:S05]  /*68f0*/  BSYNC B1 ;  /* 0x0000000000017941 */ /* 0x000fea0003800000 */
.L_x_86:
        /* <DEDUP_REMOVED lines=10> */
.L_x_89:
[----:B------:R-:W-:Y:S05]  /*69a0*/  BSYNC B1 ;  /* 0x0000000000017941 */ /* 0x000fea0003800000 */
.L_x_88:
        /* <DEDUP_REMOVED lines=10> */
.L_x_91:
[----:B------:R-:W-:Y:S05]  /*6a50*/  BSYNC B1 ;  /* 0x0000000000017941 */ /* 0x000fea0003800000 */
.L_x_90:
        /* <DEDUP_REMOVED lines=10> */
.L_x_93:
[----:B------:R-:W-:Y:S05]  /*6b00*/  BSYNC B1 ;  /* 0x0000000000017941 */ /* 0x000fea0003800000 */
.L_x_92:
        /* <DEDUP_REMOVED lines=10> */
.L_x_95:
[----:B------:R-:W-:Y:S05]  /*6bb0*/  BSYNC B1 ;  /* 0x0000000000017941 */ /* 0x000fea0003800000 */
.L_x_94:
        /* <DEDUP_REMOVED lines=10> */
.L_x_97:
[----:B------:R-:W-:Y:S05]  /*6c60*/  BSYNC B1 ;  /* 0x0000000000017941 */ /* 0x000fea0003800000 */
.L_x_96:
        /* <DEDUP_REMOVED lines=10> */
.L_x_99:
[----:B------:R-:W-:Y:S05]  /*6d10*/  BSYNC B1 ;  /* 0x0000000000017941 */ /* 0x000fea0003800000 */
.L_x_98:
        /* <DEDUP_REMOVED lines=10> */
.L_x_101:
[----:B------:R-:W-:Y:S05]  /*6dc0*/  BSYNC B1 ;  /* 0x0000000000017941 */ /* 0x000fea0003800000 */
.L_x_100:
        /* <DEDUP_REMOVED lines=10> */
.L_x_103:
[----:B------:R-:W-:Y:S05]  /*6e70*/  BSYNC B1 ;  /* 0x0000000000017941 */ /* 0x000fea0003800000 */
.L_x_102:
        /* <DEDUP_REMOVED lines=10> */
.L_x_105:
[----:B------:R-:W-:Y:S05]  /*6f20*/  BSYNC B1 ;  /* 0x0000000000017941 */ /* 0x000fea0003800000 */
.L_x_104:
        /* <DEDUP_REMOVED lines=10> */
.L_x_107:
[----:B------:R-:W-:Y:S05]  /*6fd0*/  BSYNC B1 ;  /* 0x0000000000017941 */ /* 0x000fea0003800000 */
.L_x_106:
        /* <DEDUP_REMOVED lines=10> */
.L_x_109:
[----:B------:R-:W-:Y:S05]  /*7080*/  BSYNC B1 ;  /* 0x0000000000017941 */ /* 0x000fea0003800000 */
.L_x_108:
        /* <DEDUP_REMOVED lines=10> */
.L_x_111:
[----:B------:R-:W-:Y:S05]  /*7130*/  BSYNC B1 ;  /* 0x0000000000017941 */ /* 0x000fea0003800000 */
.L_x_110:
        /* <DEDUP_REMOVED lines=10> */
.L_x_113:
[----:B------:R-:W-:Y:S05]  /*71e0*/  BSYNC B1 ;  /* 0x0000000000017941 */ /* 0x000fea0003800000 */
.L_x_112:
        /* <DEDUP_REMOVED lines=10> */
.L_x_115:
[----:B------:R-:W-:Y:S05]  /*7290*/  BSYNC B1 ;  /* 0x0000000000017941 */ /* 0x000fea0003800000 */
.L_x_114:
        /* <DEDUP_REMOVED lines=10> */
.L_x_117:
[----:B------:R-:W-:Y:S05]  /*7340*/  BSYNC B1 ;  /* 0x0000000000017941 */ /* 0x000fea0003800000 */
.L_x_116:
        /* <DEDUP_REMOVED lines=10> */
.L_x_119:
[----:B------:R-:W-:Y:S05]  /*73f0*/  BSYNC B1 ;  /* 0x0000000000017941 */ /* 0x000fea0003800000 */
.L_x_118:
        /* <DEDUP_REMOVED lines=10> */
.L_x_121:
[----:B------:R-:W-:Y:S05]  /*74a0*/  BSYNC B1 ;  /* 0x0000000000017941 */ /* 0x000fea0003800000 */
.L_x_120:
        /* <DEDUP_REMOVED lines=10> */
.L_x_123:
[----:B------:R-:W-:Y:S05]  /*7550*/  BSYNC B1 ;  /* 0x0000000000017941 */ /* 0x000fea0003800000 */
.L_x_122:
        /* <DEDUP_REMOVED lines=10> */
.L_x_125:
[----:B------:R-:W-:Y:S05]  /*7600*/  BSYNC B1 ;  /* 0x0000000000017941 */ /* 0x000fea0003800000 */
.L_x_124:
        /* <DEDUP_REMOVED lines=10> */
.L_x_127:
[----:B------:R-:W-:Y:S05]  /*76b0*/  BSYNC B1 ;  /* 0x0000000000017941 */ /* 0x000fea0003800000 */
.L_x_126:
        /* <DEDUP_REMOVED lines=10> */
.L_x_129:
[----:B------:R-:W-:Y:S05]  /*7760*/  BSYNC B1 ;  /* 0x0000000000017941 */ /* 0x000fea0003800000 */
.L_x_128:
        /* <DEDUP_REMOVED lines=10> */
.L_x_131:
[----:B------:R-:W-:Y:S05]  /*7810*/  BSYNC B1 ;  /* 0x0000000000017941 */ /* 0x000fea0003800000 */
.L_x_130:
        /* <DEDUP_REMOVED lines=10> */
.L_x_133:
[----:B------:R-:W-:Y:S05]  /*78c0*/  BSYNC B1 ;  /* 0x0000000000017941 */ /* 0x000fea0003800000 */
.L_x_132:
        /* <DEDUP_REMOVED lines=10> */
.L_x_135:
[----:B------:R-:W-:Y:S05]  /*7970*/  BSYNC B1 ;  /* 0x0000000000017941 */ /* 0x000fea0003800000 */
.L_x_134:
        /* <DEDUP_REMOVED lines=10> */
.L_x_137:
[----:B------:R-:W-:Y:S05]  /*7a20*/  BSYNC B1 ;  /* 0x0000000000017941 */ /* 0x000fea0003800000 */
.L_x_136:
        /* <DEDUP_REMOVED lines=10> */
.L_x_139:
[----:B------:R-:W-:Y:S05]  /*7ad0*/  BSYNC B1 ;  /* 0x0000000000017941 */ /* 0x000fea0003800000 */
.L_x_138:
        /* <DEDUP_REMOVED lines=10> */
.L_x_141:
[----:B------:R-:W-:Y:S05]  /*7b80*/  BSYNC B1 ;  /* 0x0000000000017941 */ /* 0x000fea0003800000 */
.L_x_140:
        /* <DEDUP_REMOVED lines=10> */
.L_x_143:
[----:B------:R-:W-:Y:S05]  /*7c30*/  BSYNC B1 ;  /* 0x0000000000017941 */ /* 0x000fea0003800000 */
.L_x_142:
        /* <DEDUP_REMOVED lines=10> */
.L_x_145:
[----:B------:R-:W-:Y:S05]  /*7ce0*/  BSYNC B1 ;  /* 0x0000000000017941 */ /* 0x000fea0003800000 */
.L_x_144:
        /* <DEDUP_REMOVED lines=10> */
.L_x_147:
[----:B------:R-:W-:Y:S05]  /*7d90*/  BSYNC B1 ;  /* 0x0000000000017941 */ /* 0x000fea0003800000 */
.L_x_146:
        /* <DEDUP_REMOVED lines=10> */
.L_x_149:
[----:B------:R-:W-:Y:S05]  /*7e40*/  BSYNC B1 ;  /* 0x0000000000017941 */ /* 0x000fea0003800000 */
.L_x_148:
        /* <DEDUP_REMOVED lines=10> */
.L_x_151:
[----:B------:R-:W-:Y:S05]  /*7ef0*/  BSYNC B1 ;  /* 0x0000000000017941 */ /* 0x000fea0003800000 */
.L_x_150:
        /* <DEDUP_REMOVED lines=10> */
.L_x_153:
[----:B------:R-:W-:Y:S05]  /*7fa0*/  BSYNC B1 ;  /* 0x0000000000017941 */ /* 0x000fea0003800000 */
.L_x_152:
        /* <DEDUP_REMOVED lines=10> */
.L_x_155:
[----:B------:R-:W-:Y:S05]  /*8050*/  BSYNC B1 ;  /* 0x0000000000017941 */ /* 0x000fea0003800000 */
.L_x_154:
        /* <DEDUP_REMOVED lines=10> */
.L_x_157:
[----:B------:R-:W-:Y:S05]  /*8100*/  BSYNC B1 ;  /* 0x0000000000017941 */ /* 0x000fea0003800000 */
.L_x_156:
        /* <DEDUP_REMOVED lines=10> */
.L_x_159:
[----:B------:R-:W-:Y:S05]  /*81b0*/  BSYNC B1 ;  /* 0x0000000000017941 */ /* 0x000fea0003800000 */
.L_x_158:
        /* <DEDUP_REMOVED lines=10> */
.L_x_161:
[----:B------:R-:W-:Y:S05]  /*8260*/  BSYNC B1 ;  /* 0x0000000000017941 */ /* 0x000fea0003800000 */
.L_x_160:
        /* <DEDUP_REMOVED lines=10> */
.L_x_163:
[----:B------:R-:W-:Y:S05]  /*8310*/  BSYNC B1 ;  /* 0x0000000000017941 */ /* 0x000fea0003800000 */
.L_x_162:
        /* <DEDUP_REMOVED lines=10> */
.L_x_165:
[----:B------:R-:W-:Y:S05]  /*83c0*/  BSYNC B1 ;  /* 0x0000000000017941 */ /* 0x000fea0003800000 */
.L_x_164:
        /* <DEDUP_REMOVED lines=10> */
.L_x_167:
[----:B------:R-:W-:Y:S05]  /*8470*/  BSYNC B1 ;  /* 0x0000000000017941 */ /* 0x000fea0003800000 */
.L_x_166:
        /* <DEDUP_REMOVED lines=10> */
.L_x_169:
[----:B------:R-:W-:Y:S05]  /*8520*/  BSYNC B1 ;  /* 0x0000000000017941 */ /* 0x000fea0003800000 */
.L_x_168:
        /* <DEDUP_REMOVED lines=10> */
.L_x_171:
[----:B------:R-:W-:Y:S05]  /*85d0*/  BSYNC B1 ;  /* 0x0000000000017941 */ /* 0x000fea0003800000 */
.L_x_170:
        /* <DEDUP_REMOVED lines=10> */
.L_x_173:
[----:B------:R-:W-:Y:S05]  /*8680*/  BSYNC B1 ;  /* 0x0000000000017941 */ /* 0x000fea0003800000 */
.L_x_172:
        /* <DEDUP_REMOVED lines=10> */
.L_x_175:
[----:B------:R-:W-:Y:S05]  /*8730*/  BSYNC B1 ;  /* 0x0000000000017941 */ /* 0x000fea0003800000 */
.L_x_174:
        /* <DEDUP_REMOVED lines=10> */
.L_x_177:
[----:B------:R-:W-:Y:S05]  /*87e0*/  BSYNC B1 ;  /* 0x0000000000017941 */ /* 0x000fea0003800000 */
.L_x_176:
        /* <DEDUP_REMOVED lines=10> */
.L_x_179:
[----:B------:R-:W-:Y:S05]  /*8890*/  BSYNC B1 ;  /* 0x0000000000017941 */ /* 0x000fea0003800000 */
.L_x_178:
        /* <DEDUP_REMOVED lines=10> */
.L_x_181:
[----:B------:R-:W-:Y:S05]  /*8940*/  BSYNC B1 ;  /* 0x0000000000017941 */ /* 0x000fea0003800000 */
.L_x_180:
        /* <DEDUP_REMOVED lines=10> */
.L_x_183:
[----:B------:R-:W-:Y:S05]  /*89f0*/  BSYNC B1 ;  /* 0x0000000000017941 */ /* 0x000fea0003800000 */
.L_x_182:
        /* <DEDUP_REMOVED lines=10> */
.L_x_185:
[----:B------:R-:W-:Y:S05]  /*8aa0*/  BSYNC B1 ;  /* 0x0000000000017941 */ /* 0x000fea0003800000 */
.L_x_184:
        /* <DEDUP_REMOVED lines=10> */
.L_x_187:
[----:B------:R-:W-:Y:S05]  /*8b50*/  BSYNC B1 ;  /* 0x0000000000017941 */ /* 0x000fea0003800000 */
.L_x_186:
        /* <DEDUP_REMOVED lines=10> */
.L_x_189:
[----:B------:R-:W-:Y:S05]  /*8c00*/  BSYNC B1 ;  /* 0x0000000000017941 */ /* 0x000fea0003800000 */
.L_x_188:
        /* <DEDUP_REMOVED lines=10> */
.L_x_191:
[----:B------:R-:W-:Y:S05]  /*8cb0*/  BSYNC B1 ;  /* 0x0000000000017941 */ /* 0x000fea0003800000 */
.L_x_190:
        /* <DEDUP_REMOVED lines=10> */
.L_x_193:
[----:B------:R-:W-:Y:S05]  /*8d60*/  BSYNC B1 ;  /* 0x0000000000017941 */ /* 0x000fea0003800000 */
.L_x_192:
        /* <DEDUP_REMOVED lines=10> */
.L_x_195:
[----:B------:R-:W-:Y:S05]  /*8e10*/  BSYNC B1 ;  /* 0x0000000000017941 */ /* 0x000fea0003800000 */
.L_x_194:
        /* <DEDUP_REMOVED lines=10> */
.L_x_197:
[----:B------:R-:W-:Y:S05]  /*8ec0*/  BSYNC B1 ;  /* 0x0000000000017941 */ /* 0x000fea0003800000 */
.L_x_196:
        /* <DEDUP_REMOVED lines=10> */
.L_x_199:
[----:B------:R-:W-:Y:S05]  /*8f70*/  BSYNC B1 ;  /* 0x0000000000017941 */ /* 0x000fea0003800000 */
.L_x_198:
        /* <DEDUP_REMOVED lines=10> */
.L_x_201:
[----:B------:R-:W-:Y:S05]  /*9020*/  BSYNC B1 ;  /* 0x0000000000017941 */ /* 0x000fea0003800000 */
.L_x_200:
        /* <DEDUP_REMOVED lines=10> */
.L_x_203:
[----:B------:R-:W-:Y:S05]  /*90d0*/  BSYNC B1 ;  /* 0x0000000000017941 */ /* 0x000fea0003800000 */
.L_x_202:
        /* <DEDUP_REMOVED lines=10> */
.L_x_205:
[----:B------:R-:W-:Y:S05]  /*9180*/  BSYNC B1 ;  /* 0x0000000000017941 */ /* 0x000fea0003800000 */
.L_x_204:
        /* <DEDUP_REMOVED lines=10> */
.L_x_207:
[----:B------:R-:W-:Y:S05]  /*9230*/  BSYNC B1 ;  /* 0x0000000000017941 */ /* 0x000fea0003800000 */
.L_x_206:
        /* <DEDUP_REMOVED lines=10> */
.L_x_209:
[----:B------:R-:W-:Y:S05]  /*92e0*/  BSYNC B1 ;  /* 0x0000000000017941 */ /* 0x000fea0003800000 */
.L_x_208:
        /* <DEDUP_REMOVED lines=10> */
.L_x_211:
[----:B------:R-:W-:Y:S05]  /*9390*/  BSYNC B1 ;  /* 0x0000000000017941 */ /* 0x000fea0003800000 */
.L_x_210:
        /* <DEDUP_REMOVED lines=10> */
.L_x_213:
[----:B------:R-:W-:Y:S05]  /*9440*/  BSYNC B1 ;  /* 0x0000000000017941 */ /* 0x000fea0003800000 */
.L_x_212:
        /* <DEDUP_REMOVED lines=10> */
.L_x_215:
[----:B------:R-:W-:Y:S05]  /*94f0*/  BSYNC B1 ;  /* 0x0000000000017941 */ /* 0x000fea0003800000 */
.L_x_214:
        /* <DEDUP_REMOVED lines=10> */
.L_x_217:
[----:B------:R-:W-:Y:S05]  /*95a0*/  BSYNC B1 ;  /* 0x0000000000017941 */ /* 0x000fea0003800000 */
.L_x_216:
        /* <DEDUP_REMOVED lines=10> */
.L_x_219:
[----:B------:R-:W-:Y:S05]  /*9650*/  BSYNC B1 ;  /* 0x0000000000017941 */ /* 0x000fea0003800000 */
.L_x_218:
        /* <DEDUP_REMOVED lines=10> */
.L_x_221:
[----:B------:R-:W-:Y:S05]  /*9700*/  BSYNC B1 ;  /* 0x0000000000017941 */ /* 0x000fea0003800000 */
.L_x_220:
        /* <DEDUP_REMOVED lines=10> */
.L_x_223:
[----:B------:R-:W-:Y:S05]  /*97b0*/  BSYNC B1 ;  /* 0x0000000000017941 */ /* 0x000fea0003800000 */
.L_x_222:
        /* <DEDUP_REMOVED lines=10> */
.L_x_225:
[----:B------:R-:W-:Y:S05]  /*9860*/  BSYNC B1 ;  /* 0x0000000000017941 */ /* 0x000fea0003800000 */
.L_x_224:
        /* <DEDUP_REMOVED lines=10> */
.L_x_227:
[----:B------:R-:W-:Y:S05]  /*9910*/  BSYNC B1 ;  /* 0x0000000000017941 */ /* 0x000fea0003800000 */
.L_x_226:
        /* <DEDUP_REMOVED lines=10> */
.L_x_229:
[----:B------:R-:W-:Y:S05]  /*99c0*/  BSYNC B1 ;  /* 0x0000000000017941 */ /* 0x000fea0003800000 */
.L_x_228:
        /* <DEDUP_REMOVED lines=10> */
.L_x_231:
[----:B------:R-:W-:Y:S05]  /*9a70*/  BSYNC B1 ;  /* 0x0000000000017941 */ /* 0x000fea0003800000 */
.L_x_230:
        /* <DEDUP_REMOVED lines=10> */
.L_x_233:
[----:B------:R-:W-:Y:S05]  /*9b20*/  BSYNC B1 ;  /* 0x0000000000017941 */ /* 0x000fea0003800000 */
.L_x_232:
        /* <DEDUP_REMOVED lines=10> */
.L_x_235:
[----:B------:R-:W-:Y:S05]  /*9bd0*/  BSYNC B1 ;  /* 0x0000000000017941 */ /* 0x000fea0003800000 */
.L_x_234:
        /* <DEDUP_REMOVED lines=10> */
.L_x_237:
[----:B------:R-:W-:Y:S05]  /*9c80*/  BSYNC B1 ;  /* 0x0000000000017941 */ /* 0x000fea0003800000 */
.L_x_236:
        /* <DEDUP_REMOVED lines=10> */
.L_x_239:
[----:B------:R-:W-:Y:S05]  /*9d30*/  BSYNC B1 ;  /* 0x0000000000017941 */ /* 0x000fea0003800000 */
.L_x_238:
        /* <DEDUP_REMOVED lines=10> */
.L_x_241:
[----:B------:R-:W-:Y:S05]  /*9de0*/  BSYNC B1 ;  /* 0x0000000000017941 */ /* 0x000fea0003800000 */
.L_x_240:
        /* <DEDUP_REMOVED lines=10> */
.L_x_243:
[----:B------:R-:W-:Y:S05]  /*9e90*/  BSYNC B1 ;  /* 0x0000000000017941 */ /* 0x000fea0003800000 */
.L_x_242:
        /* <DEDUP_REMOVED lines=10> */
.L_x_245:
[----:B------:R-:W-:Y:S05]  /*9f40*/  BSYNC B1 ;  /* 0x0000000000017941 */ /* 0x000fea0003800000 */
.L_x_244:
        /* <DEDUP_REMOVED lines=10> */
.L_x_247:
[----:B------:R-:W-:Y:S05]  /*9ff0*/  BSYNC B1 ;  /* 0x0000000000017941 */ /* 0x000fea0003800000 */
.L_x_246:
        /* <DEDUP_REMOVED lines=10> */
.L_x_249:
[----:B------:R-:W-:Y:S05]  /*a0a0*/  BSYNC B1 ;  /* 0x0000000000017941 */ /* 0x000fea0003800000 */
.L_x_248:
        /* <DEDUP_REMOVED lines=10> */
.L_x_251:
[----:B------:R-:W-:Y:S05]  /*a150*/  BSYNC B1 ;  /* 0x0000000000017941 */ /* 0x000fea0003800000 */
.L_x_250:
        /* <DEDUP_REMOVED lines=10> */
.L_x_253:
[----:B------:R-:W-:Y:S05]  /*a200*/  BSYNC B1 ;  /* 0x0000000000017941 */ /* 0x000fea0003800000 */
.L_x_252:
        /* <DEDUP_REMOVED lines=10> */
.L_x_255:
[----:B------:R-:W-:Y:S05]  /*a2b0*/  BSYNC B1 ;  /* 0x0000000000017941 */ /* 0x000fea0003800000 */
.L_x_254:
        /* <DEDUP_REMOVED lines=10> */
.L_x_257:
[----:B------:R-:W-:Y:S05]  /*a360*/  BSYNC B1 ;  /* 0x0000000000017941 */ /* 0x000fea0003800000 */
.L_x_256:
        /* <DEDUP_REMOVED lines=10> */
.L_x_259:
[----:B------:R-:W-:Y:S05]  /*a410*/  BSYNC B1 ;  /* 0x0000000000017941 */ /* 0x000fea0003800000 */
.L_x_258:
        /* <DEDUP_REMOVED lines=10> */
.L_x_261:
[----:B------:R-:W-:Y:S05]  /*a4c0*/  BSYNC B1 ;  /* 0x0000000000017941 */ /* 0x000fea0003800000 */
.L_x_260:
        /* <DEDUP_REMOVED lines=10> */
.L_x_263:
[----:B------:R-:W-:Y:S05]  /*a570*/  BSYNC B1 ;  /* 0x0000000000017941 */ /* 0x000fea0003800000 */
.L_x_262:
        /* <DEDUP_REMOVED lines=10> */
.L_x_265:
[----:B------:R-:W-:Y:S05]  /*a620*/  BSYNC B1 ;  /* 0x0000000000017941 */ /* 0x000fea0003800000 */
.L_x_264:
        /* <DEDUP_REMOVED lines=10> */
.L_x_267:
[----:B------:R-:W-:Y:S05]  /*a6d0*/  BSYNC B1 ;  /* 0x0000000000017941 */ /* 0x000fea0003800000 */
.L_x_266:
        /* <DEDUP_REMOVED lines=10> */
.L_x_269:
[----:B------:R-:W-:Y:S05]  /*a780*/  BSYNC B1 ;  /* 0x0000000000017941 */ /* 0x000fea0003800000 */
.L_x_268:
        /* <DEDUP_REMOVED lines=10> */
.L_x_271:
[----:B------:R-:W-:Y:S05]  /*a830*/  BSYNC B1 ;  /* 0x0000000000017941 */ /* 0x000fea0003800000 */
.L_x_270:
        /* <DEDUP_REMOVED lines=10> */
.L_x_273:
[----:B------:R-:W-:Y:S05]  /*a8e0*/  BSYNC B1 ;  /* 0x0000000000017941 */ /* 0x000fea0003800000 */
.L_x_272:
        /* <DEDUP_REMOVED lines=10> */
.L_x_275:
[----:B------:R-:W-:Y:S05]  /*a990*/  BSYNC B1 ;  /* 0x0000000000017941 */ /* 0x000fea0003800000 */
.L_x_274:
        /* <DEDUP_REMOVED lines=10> */
.L_x_277:
[----:B------:R-:W-:Y:S05]  /*aa40*/  BSYNC B1 ;  /* 0x0000000000017941 */ /* 0x000fea0003800000 */
.L_x_276:
        /* <DEDUP_REMOVED lines=10> */
.L_x_279:
[----:B------:R-:W-:Y:S05]  /*aaf0*/  BSYNC B1 ;  /* 0x0000000000017941 */ /* 0x000fea0003800000 */
.L_x_278:
        /* <DEDUP_REMOVED lines=10> */
.L_x_281:
[----:B------:R-:W-:Y:S05]  /*aba0*/  BSYNC B1 ;  /* 0x0000000000017941 */ /* 0x000fea0003800000 */
.L_x_280:
        /* <DEDUP_REMOVED lines=10> */
.L_x_283:
[----:B------:R-:W-:Y:S05]  /*ac50*/  BSYNC B1 ;  /* 0x0000000000017941 */ /* 0x000fea0003800000 */
.L_x_282:
[----:B0-234-:R-:W2:Y:S01]  /*ac60*/  LDL.LU R10, [R1+0x1f4] ;  /* 0x0001f400010a7983 */ /* 0x01dea20000300800 */
[----:B-----5:R-:W-:Y:S01]  /*ac70*/  IMAD.U32 R11, R23, 0x10000, RZ ;  /* 0x00010000170b7824 */ /* 0x020fe200078e00ff */
        /* <DEDUP_REMOVED lines=8> */
.L_x_285:
[----:B------:R-:W-:Y:S05]  /*ad00*/  BSYNC B1 ;  /* 0x0000000000017941 */ /* 0x000fea0003800000 */
.L_x_284:
[----:B------:R-:W3:Y:S01]  /*ad10*/  LDL.LU R10, [R1+0x1f8] ;  /* 0x0001f800010a7983 */ /* 0x000ee20000300800 */
[----:B0----5:R-:W-:Y:S01]  /*ad20*/  SHF.L.U32 R11, R23, 0x10, RZ ;  /* 0x00000010170b7819 */ /* 0x021fe200000006ff */
[----:B------:R-:W-:Y:S01]  /*ad30*/  BSSY B1, `(.L_x_286) ;  /* 0x000000b000017945 */ /* 0x000fe20003800000 */
[----:B------:R-:W-:Y:S02]  /*ad40*/  ISETP.GT.AND P1, PT, R0, 0xf9, P0 ;  /* 0x000000f90000780c */ /* 0x000fe40000724270 */
[----:B------:R-:W-:Y:S01]  /*ad50*/  IADD3 R169, P0, R3, 0x80, RZ ;  /* 0x0000008003a97810 */ /* 0x000fe20007f1e0ff */
[----:B------:R-:W-:-:S04]  /*ad60*/  FMUL R11, R11, R16 ;  /* 0x000000100b0b7220 */ /* 0x000fc80000400000 */
[----:B---3--:R-:W-:-:S05]  /*ad70*/  FFMA R11, R10, R2, R11 ;  /* 0x000000020a0b7223 */ /* 0x008fca000000000b */
[----:B------:R-:W-:-:S04]  /*ad80*/  F2FP.BF16.F32.PACK_AB R11, RZ, R11 ;  /* 0x0000000bff0b723e */ /* 0x000fc800000010ff */
[----:B------:R-:W-:Y:S01]  /*ad90*/  PRMT R3, R11, 0x7610, R3 ;  /* 0x000076100b037816 */ /* 0x000fe20000000003 */
[----:B------:R-:W-:-:S04]  /*ada0*/  IMAD.X R11, RZ, RZ, UR7, P0 ;  /* 0x00000007ff0b7e24 */ /* 0x000fc800080e06ff */
[----:B------:R0:W-:Y:S01]  /*adb0*/  @P2 STG.E.U16 desc[UR36][R6.64+0x1f0], R3 ;  /* 0x0001f00306002986 */ /* 0x0001e2000c101524 */
[----:B------:R-:W-:Y:S05]  /*adc0*/  @!P1 BRA `(.L_x_287) ;  /* 0x0000000000049947 */ /* 0x000fea0003800000 */
[----:B------:R3:W5:Y:S02]  /*add0*/  LDG.E.LTC128B.U16 R23, desc[UR36][R8.64+0x1f2] ;  /* 0x0001f22408177981 */ /* 0x000764000c1e1520 */
.L_x_287:
[----:B------:R-:W-:Y:S05]  /*ade0*/  BSYNC B1 ;  /* 0x0000000000017941 */ /* 0x000fea0003800000 */
.L_x_286:
[----:B------:R-:W4:Y:S01]  /*adf0*/  LDL.LU R10, [R1+0x1fc] ;  /* 0x0001fc00010a7983 */ /* 0x000f220000300800 */
[----:B0----5:R-:W-:Y:S01]  /*ae00*/  IMAD.U32 R3, R23, 0x10000, RZ ;  /* 0x0001000017037824 */ /* 0x021fe200078e00ff */
[----:B------:R-:W-:Y:S01]  /*ae10*/  ISETP.GT.AND P0, PT, R153, 0x80, PT ;  /* 0x000000809900780c */ /* 0x000fe20003f04270 */
[----:B--23--:R-:W-:Y:S02]  /*ae20*/  IMAD R8, R11, R14, RZ ;  /* 0x0000000e0b087224 */ /* 0x00cfe400078e02ff */
[----:B------:R-:W-:Y:S01]  /*ae30*/  FMUL R3, R3, R16 ;  /* 0x0000001003037220 */ /* 0x000fe20000400000 */
[----:B------:R-:W-:Y:S01]  /*ae40*/  ISETP.GT.AND P4, PT, R0, RZ, P0 ;  /* 0x000000ff0000720c */ /* 0x000fe20000784270 */
[C---:B------:R-:W-:Y:S02]  /*ae50*/  IMAD R167, R169.reuse, R15, R8 ;  /* 0x0000000fa9a77224 */ /* 0x040fe400078e0208 */
[----:B------:R-:W-:-:S04]  /*ae60*/  IMAD.WIDE.U32 R8, R169, R14, R20 ;  /* 0x0000000ea9087225 */ /* 0x000fc800078e0014 */
[----:B------:R-:W-:Y:S02]  /*ae70*/  IMAD.IADD R9, R9, 0x1, R167 ;  /* 0x0000000109097824 */ /* 0x000fe400078e02a7 */
[----:B----4-:R-:W-:Y:S01]  /*ae80*/  FFMA R3, R10, R2, R3 ;  /* 0x000000020a037223 */ /* 0x010fe20000000003 */
[----:B------:R-:W-:-:S04]  /*ae90*/  LEA R10, P2, R8, R12, 0x1 ;  /* 0x0000000c080a7211 */ /* 0x000fc800078408ff */
[----:B------:R-:W-:Y:S02]  /*aea0*/  F2FP.BF16.F32.PACK_AB R3, RZ, R3 ;  /* 0x00000003ff03723e */ /* 0x000fe400000010ff */
[--C-:B------:R-:W-:Y:S02]  /*aeb0*/  LEA.HI.X R11, R8, R13, R9.reuse, 0x1, P2 ;  /* 0x0000000d080b7211 */ /* 0x100fe400010f0c09 */
[----:B------:R-:W-:-:S05]  /*aec0*/  PRMT R9, R3, 0x7610, R9 ;  /* 0x0000761003097816 */ /* 0x000fca0000000009 */
[----:B------:R0:W-:Y:S04]  /*aed0*/  @P1 STG.E.U16 desc[UR36][R6.64+0x1f2], R9 ;  /* 0x0001f20906001986 */ /* 0x0001e8000c101524 */
[----:B------:R-:W2:Y:S01]  /*aee0*/  @P4 LDG.E.LTC128B.U16 R23, desc[UR36][R10.64] ;  /* 0x000000240a174981 */ /* 0x000ea2000c1e1520 */
[----:B-1----:R-:W-:Y:S01]  /*aef0*/  IMAD.U32 R161, RZ, RZ, UR8 ;  /* 0x00000008ffa17e24 */ /* 0x002fe2000f8e00ff */
[----:B------:R-:W-:Y:S01]  /*af00*/  ISETP.GT.AND P2, PT, R0, 0x1, P0 ;  /* 0x000000010000780c */ /* 0x000fe20000744270 */
[----:B------:R-:W-:Y:S01]  /*af10*/  IMAD.U32 R165, RZ, RZ, UR8 ;  /* 0x00000008ffa57e24 */ /* 0x000fe2000f8e00ff */
[----:B------:R-:W-:Y:S01]  /*af20*/  BSSY B1, `(.L_x_288) ;  /* 0x0000013000017945 */ /* 0x000fe20003800000 */
[----:B------:R-:W-:Y:S01]  /*af30*/  IMAD.U32 R164, RZ, RZ, UR9 ;  /* 0x00000009ffa47e24 */ /* 0x000fe2000f8e00ff */
[----:B------:R-:W-:Y:S01]  /*af40*/  SHF.L.U32 R161, R161, 0x8, RZ ;  /* 0x00000008a1a17819 */ /* 0x000fe200000006ff */
[----:B0-----:R-:W-:-:S03]  /*af50*/  IMAD.WIDE.U32 R8, R169, R14, R18 ;  /* 0x0000000ea9087225 */ /* 0x001fc600078e0012 */
[----:B------:R-:W-:Y:S01]  /*af60*/  SHF.L.U64.HI R165, R165, 0x8, R164 ;  /* 0x00000008a5a57819 */ /* 0x000fe200000102a4 */
[----:B------:R-:W-:Y:S02]  /*af70*/  IMAD.IADD R9, R167, 0x1, R9 ;  /* 0x00000001a7097824 */ /* 0x000fe400078e0209 */
[----:B------:R-:W-:Y:S01]  /*af80*/  IMAD.WIDE.U32 R162, R22, UR43, R8 ;  /* 0x0000002b16a27c25 */ /* 0x000fe2000f8e0008 */
[----:B------:R-:W-:-:S03]  /*af90*/  IADD3 R8, P1, R161, R4, RZ ;  /* 0x00000004a1087210 */ /* 0x000fc60007f3e0ff */
[----:B------:R-:W-:Y:S01]  /*afa0*/  IMAD.IADD R7, R159, 0x1, R163 ;  /* 0x000000019f077824 */ /* 0x000fe200078e02a3 */
[----:B------:R-:W-:Y:S01]  /*afb0*/  LEA R6, P3, R162, R12, 0x1 ;  /* 0x0000000ca2067211 */ /* 0x000fe200078608ff */
[----:B------:R-:W-:-:S03]  /*afc0*/  IMAD.X R9, R165, 0x1, R5, P1 ;  /* 0x00000001a5097824 */ /* 0x000fc600008e0605 */
[----:B------:R-:W-:Y:S01]  /*afd0*/  LEA.HI.X R7, R162, R13, R7, 0x1, P3 ;  /* 0x0000000da2077211 */ /* 0x000fe200018f0c07 */
[----:B--2---:R-:W-:-:S04]  /*afe0*/  IMAD.U32 R3, R23, 0x10000, RZ ;  /* 0x0001000017037824 */ /* 0x004fc800078e00ff */
[----:B------:R-:W-:-:S04]  /*aff0*/  FMUL R3, R3, R16 ;  /* 0x0000001003037220 */ /* 0x000fc80000400000 */
[----:B------:R-:W-:-:S05]  /*b000*/  FFMA R3, R24, R2, R3 ;  /* 0x0000000218037223 */ /* 0x000fca0000000003 */
[----:B------:R-:W-:-:S05]  /*b010*/  F2FP.BF16.F32.PACK_AB R3, RZ, R3 ;  /* 0x00000003ff03723e */ /* 0x000fca00000010ff */
[----:B------:R0:W-:Y:S01]  /*b020*/  @P4 STG.E.U16 desc[UR36][R8.64], R3 ;  /* 0x0000000308004986 */ /* 0x0001e2000c101524 */
[----:B------:R-:W-:Y:S05]  /*b030*/  @!P2 BRA `(.L_x_289) ;  /* 0x000000000004a947 */ /* 0x000fea0003800000 */
[----:B------:R1:W5:Y:S02]  /*b040*/  LDG.E.LTC128B.U16 R23, desc[UR36][R6.64+0x2] ;  /* 0x0000022406177981 */ /* 0x000364000c1e1520 */
.L_x_289:
[----:B------:R-:W-:Y:S05]  /*b050*/  BSYNC B1 ;  /* 0x0000000000017941 */ /* 0x000fea0003800000 */
.L_x_288:
[----:B0----5:R-:W-:Y:S01]  /*b060*/  IMAD.U32 R3, R23, 0x10000, RZ ;  /* 0x0001000017037824 */ /* 0x021fe200078e00ff */
[----:B------:R-:W-:Y:S01]  /*b070*/  ISETP.GT.AND P1, PT, R153, 0x88, PT ;  /* 0x000000889900780c */ /* 0x000fe20003f24270 */
[----:B------:R-:W-:Y:S01]  /*b080*/  IMAD.WIDE.U32 R14, R169, R14, R156 ;  /* 0x0000000ea90e7225 */ /* 0x000fe200078e009c */
[----:B------:R-:W-:Y:S03]  /*b090*/  BSSY B1, `(.L_x_290) ;  /* 0x0000010000017945 */ /* 0x000fe60003800000 */
[----:B------:R-:W-:Y:S01]  /*b0a0*/  FMUL R10, R3, R16 ;  /* 0x00000010030a7220 */ /* 0x000fe20000400000 */
[----:B------:R-:W-:Y:S01]  /*b0b0*/  ISETP.GT.AND P3, PT, R0, RZ, P1 ;  /* 0x000000ff0000720c */ /* 0x000fe20000f64270 */
[----:B------:R-:W-:Y:S01]  /*b0c0*/  IMAD.IADD R167, R167, 0x1, R15 ;  /* 0x00000001a7a77824 */ /* 0x000fe200078e020f */
[----:B------:R-:W-:Y:S01]  /*b0d0*/  IADD3 R154, P4, R154, R14, RZ ;  /* 0x0000000e9a9a7210 */ /* 0x000fe20007f9e0ff */
[----:B------:R-:W-:Y:S01]  /*b0e0*/  FFMA R10, R25, R2, R10 ;  /* 0x00000002190a7223 */ /* 0x000fe2000000000a */
[----:B------:R-:W-:-:S03]  /*b0f0*/  IADD3 R14, P5, R18, R14, RZ ;  /* 0x0000000e120e7210 */ /* 0x000fc60007fbe0ff */
[--C-:B------:R-:W-:Y:S01]  /*b100*/  IMAD.X R20, R167, 0x1, R21.reuse, P4 ;  /* 0x00000001a7147824 */ /* 0x100fe200020e0615 */
[----:B------:R-:W-:Y:S02]  /*b110*/  F2FP.BF16.F32.PACK_AB R3, RZ, R10 ;  /* 0x0000000aff03723e */ /* 0x000fe400000010ff */
[C---:B------:R-:W-:Y:S02]  /*b120*/  LEA R10, P4, R154.reuse, R12, 0x1 ;  /* 0x0000000c9a0a7211 */ /* 0x040fe400078808ff */
[----:B------:R-:W-:Y:S02]  /*b130*/  PRMT R21, R3, 0x7610, R21 ;  /* 0x0000761003157816 */ /* 0x000fe40000000015 */
[----:B------:R-:W-:Y:S02]  /*b140*/  LEA.HI.X R11, R154, R13, R20, 0x1, P4 ;  /* 0x0000000d9a0b7211 */ /* 0x000fe400020f0c14 */
[----:B------:R-:W-:Y:S01]  /*b150*/  PRMT R3, R23, 0x7610, R3 ;  /* 0x0000761017037816 */ /* 0x000fe20000000003 */
[----:B------:R0:W-:Y:S01]  /*b160*/  @P2 STG.E.U16 desc[UR36][R8.64+0x2], R21 ;  /* 0x0000021508002986 */ /* 0x0001e2000c101524 */
[----:B------:R-:W-:Y:S05]  /*b170*/  @!P3 BRA `(.L_x_291) ;  /* 0x000000000004b947 */ /* 0x000fea0003800000 */
[----:B------:R2:W5:Y:S02]  /*b180*/  LDG.E.LTC128B.U16 R3, desc[UR36][R10.64] ;  /* 0x000000240a037981 */ /* 0x000564000c1e1520 */
.L_x_291:
[----:B------:R-:W-:Y:S05]  /*b190*/  BSYNC B1 ;  /* 0x0000000000017941 */ /* 0x000fea0003800000 */
.L_x_290:
[----:B--2--5:R-:W-:Y:S01]  /*b1a0*/  IMAD.U32 R11, R3, 0x10000, RZ ;  /* 0x00010000030b7824 */ /* 0x024fe200078e00ff */
[----:B------:R-:W-:Y:S01]  /*b1b0*/  IADD3 R10, P2, R8, R160, RZ ;  /* 0x000000a0080a7210 */ /* 0x000fe20007f5e0ff */
[----:B------:R-:W-:Y:S01]  /*b1c0*/  IMAD.X R15, R19, 0x1, R167, P5 ;  /* 0x00000001130f7824 */ /* 0x000fe200028e06a7 */
[----:B------:R-:W-:Y:S01]  /*b1d0*/  ISETP.GT.AND P5, PT, R0, 0x1, P1 ;  /* 0x000000010000780c */ /* 0x000fe20000fa4270 */
[----:B------:R-:W-:Y:S01]  /*b1e0*/  FMUL R11, R11, R16 ;  /* 0x000000100b0b7220 */ /* 0x000fe20000400000 */
[----:B------:R-:W-:Y:S01]  /*b1f0*/  BSSY B1, `(.L_x_292) ;  /* 0x000000b000017945 */ /* 0x000fe20003800000 */
[----:B------:R-:W-:-:S04]  /*b200*/  IMAD.WIDE.U32 R22, R22, UR43, R14 ;  /* 0x0000002b16167c25 */ /* 0x000fc8000f8e000e */
[----:B------:R-:W-:Y:S01]  /*b210*/  FFMA R11, R26, R2, R11 ;  /* 0x000000021a0b7223 */ /* 0x000fe2000000000b */
[----:B------:R-:W-:Y:S01]  /*b220*/  IMAD.IADD R159, R159, 0x1, R23 ;  /* 0x000000019f9f7824 */ /* 0x000fe200078e0217 */
[----:B------:R-:W-:-:S03]  /*b230*/  LEA R12, P4, R22, R12, 0x1 ;  /* 0x0000000c160c7211 */ /* 0x000fc600078808ff */
[----:B------:R-:W-:Y:S02]  /*b240*/  F2FP.BF16.F32.PACK_AB R14, RZ, R11 ;  /* 0x0000000bff0e723e */ /* 0x000fe400000010ff */
[----:B------:R-:W-:Y:S02]  /*b250*/  IADD3.X R11, R9, R158, RZ, P2, !PT ;  /* 0x0000009e090b7210 */ /* 0x000fe400017fe4ff */
[----:B------:R-:W-:-:S03]  /*b260*/  LEA.HI.X R13, R22, R13, R159, 0x1, P4 ;  /* 0x0000000d160d7211 */ /* 0x000fc600020f0c9f */
[----:B------:R2:W-:Y:S01]  /*b270*/  @P3 STG.E.U16 desc[UR36][R10.64], R14 ;  /* 0x0000000e0a003986 */ /* 0x0005e2000c101524 */
[----:B------:R-:W-:Y:S05]  /*b280*/  @!P5 BRA `(.L_x_293) ;  /* 0x000000000004d947 */ /* 0x000fea0003800000 */
[----:B------:R3:W5:Y:S02]  /*b290*/  LDG.E.LTC128B.U16 R3, desc[UR36][R12.64+0x2] ;  /* 0x000002240c037981 */ /* 0x000764000c1e1520 */
.L_x_293:
[----:B------:R-:W-:Y:S05]  /*b2a0*/  BSYNC B1 ;  /* 0x0000000000017941 */ /* 0x000fea0003800000 */
.L_x_292:
[----:B-----5:R-:W-:Y:S01]  /*b2b0*/  IMAD.U32 R15, R3, 0x10000, RZ ;  /* 0x00010000030f7824 */ /* 0x020fe200078e00ff */
[----:B------:R-:W-:Y:S01]  /*b2c0*/  ISETP.GT.AND P2, PT, R0, 0x8, P0 ;  /* 0x000000080000780c */ /* 0x000fe20000744270 */
[----:B------:R-:W-:Y:S02]  /*b2d0*/  BSSY B1, `(.L_x_294) ;  /* 0x0000007000017945 */ /* 0x000fe40003800000 */
[----:B--2---:R-:W-:-:S04]  /*b2e0*/  FMUL R14, R15, R16 ;  /* 0x000000100f0e7220 */ /* 0x004fc80000400000 */
[----:B------:R-:W-:-:S05]  /*b2f0*/  FFMA R14, R27, R2, R14 ;  /* 0x000000021b0e7223 */ /* 0x000fca000000000e */
[----:B------:R-:W-:-:S05]  /*b300*/  F2FP.BF16.F32.PACK_AB R14, RZ, R14 ;  /* 0x0000000eff0e723e */ /* 0x000fca00000010ff */
[----:B------:R2:W-:Y:S01]  /*b310*/  @P5 STG.E.U16 desc[UR36][R10.64+0x2], R14 ;  /* 0x0000020e0a005986 */ /* 0x0005e2000c101524 */
[----:B------:R-:W-:Y:S05]  /*b320*/  @!P2 BRA `(.L_x_295) ;  /* 0x000000000004a947 */ /* 0x000fea0003800000 */
[----:B------:R4:W5:Y:S02]  /*b330*/  LDG.E.LTC128B.U16 R3, desc[UR36][R6.64+0x10] ;  /* 0x0000102406037981 */ /* 0x000964000c1e1520 */
.L_x_295:
[----:B------:R-:W-:Y:S05]  /*b340*/  BSYNC B1 ;  /* 0x0000000000017941 */ /* 0x000fea0003800000 */
.L_x_294:
[----:B--2--5:R-:W-:Y:S01]  /*b350*/  IMAD.U32 R11, R3, 0x10000, RZ ;  /* 0x00010000030b7824 */ /* 0x024fe200078e00ff */
[----:B------:R-:W-:Y:S01]  /*b360*/  ISETP.GT.AND P3, PT, R0, 0x9, P0 ;  /* 0x000000090000780c */ /* 0x000fe20000764270 */
[----:B------:R-:W-:Y:S02]  /*b370*/  BSSY B1, `(.L_x_296) ;  /* 0x0000007000017945 */ /* 0x000fe40003800000 */
[----:B------:R-:W-:-:S04]  /*b380*/  FMUL R11, R11, R16 ;  /* 0x000000100b0b7220 */ /* 0x000fc80000400000 */
[----:B------:R-:W-:-:S05]  /*b390*/  FFMA R11, R28, R2, R11 ;  /* 0x000000021c0b7223 */ /* 0x000fca000000000b */
[----:B------:R-:W-:-:S05]  /*b3a0*/  F2FP.BF16.F32.PACK_AB R11, RZ, R11 ;  /* 0x0000000bff0b723e */ /* 0x000fca00000010ff */
[----:B------:R2:W-:Y:S01]  /*b3b0*/  @P2 STG.E.U16 desc[UR36][R8.64+0x10], R11 ;  /* 0x0000100b08002986 */ /* 0x0005e2000c101524 */
[----:B------:R-:W-:Y:S05]  /*b3c0*/  @!P3 BRA `(.L_x_297) ;  /* 0x000000000004b947 */ /* 0x000fea0003800000 */
[----:B------:R0:W5:Y:S02]  /*b3d0*/  LDG.E.LTC128B.U16 R3, desc[UR36][R6.64+0x12] ;  /* 0x0000122406037981 */ /* 0x000164000c1e1520 */
.L_x_297:
[----:B------:R-:W-:Y:S05]  /*b3e0*/  BSYNC B1 ;  /* 0x0000000000017941 */ /* 0x000fea0003800000 */
.L_x_296:
        /* <DEDUP_REMOVED lines=9> */
.L_x_299:
[----:B------:R-:W-:Y:S05]  /*b480*/  BSYNC B1 ;  /* 0x0000000000017941 */ /* 0x000fea0003800000 */
.L_x_298:
[----:B-----5:R-:W-:Y:S01]  /*b490*/  IMAD.U32 R11, R3, 0x10000, RZ ;  /* 0x00010000030b7824 */ /* 0x020fe200078e00ff */
[----:B--2---:R-:W-:Y:S01]  /*b4a0*/  IADD3 R10, P3, R160, R8, RZ ;  /* 0x00000008a00a7210 */ /* 0x004fe20007f7e0ff */
[----:B------:R-:W-:Y:S01]  /*b4b0*/  BSSY B1, `(.L_x_300) ;  /* 0x0000009000017945 */ /* 0x000fe20003800000 */
[----:B------:R-:W-:Y:S01]  /*b4c0*/  ISETP.GT.AND P2, PT, R0, 0x9, P1 ;  /* 0x000000090000780c */ /* 0x000fe20000f44270 */
[----:B------:R-:W-:-:S04]  /*b4d0*/  FMUL R11, R11, R16 ;  /* 0x000000100b0b7220 */ /* 0x000fc80000400000 */
[----:B------:R-:W-:-:S05]  /*b4e0*/  FFMA R11, R30, R2, R11 ;  /* 0x000000021e0b7223 */ /* 0x000fca000000000b */
[----:B------:R-:W-:Y:S01]  /*b4f0*/  F2FP.BF16.F32.PACK_AB R14, RZ, R11 ;  /* 0x0000000bff0e723e */ /* 0x000fe200000010ff */
[----:B------:R-:W-:-:S05]  /*b500*/  IMAD.X R11, R158, 0x1, R9, P3 ;  /* 0x000000019e0b7824 */ /* 0x000fca00018e0609 */
[----:B------:R2:W-:Y:S01]  /*b510*/  @P4 STG.E.U16 desc[UR36][R10.64+0x10], R14 ;  /* 0x0000100e0a004986 */ /* 0x0005e2000c101524 */
[----:B------:R-:W-:Y:S05]  /*b520*/  @!P2 BRA `(.L_x_301) ;  /* 0x000000000004a947 */ /* 0x000fea0003800000 */
[----:B------:R0:W5:Y:S02]  /*b530*/  LDG.E.LTC128B.U16 R3, desc[UR36][R12.64+0x12] ;  /* 0x000012240c037981 */ /* 0x000164000c1e1520 */
.L_x_301:
[----:B------:R-:W-:Y:S05]  /*b540*/  BSYNC B1 ;  /* 0x0000000000017941 */ /* 0x000fea0003800000 */
.L_x_300:
[----:B--2--5:R-:W-:Y:S01]  /*b550*/  IMAD.U32 R11, R3, 0x10000, RZ ;  /* 0x00010000030b7824 */ /* 0x024fe200078e00ff */
[----:B------:R-:W-:Y:S01]  /*b560*/  IADD3 R160, P3, P4, R160, R4, R161 ;  /* 0x00000004a0a07210 */ /* 0x000fe20007c7e0a1 */
[----:B------:R-:W-:Y:S01]  /*b570*/  BSSY B1, `(.L_x_302) ;  /* 0x0000009000017945 */ /* 0x000fe20003800000 */
[----:B------:R-:W-:Y:S01]  /*b580*/  ISETP.GT.AND P5, PT, R0, 0x10, P0 ;  /* 0x000000100000780c */ /* 0x000fe200007a4270 */
[----:B------:R-:W-:Y:S01]  /*b590*/  FMUL R10, R11, R16 ;  /* 0x000000100b0a7220 */ /* 0x000fe20000400000 */
[----:B------:R-:W-:-:S03]  /*b5a0*/  IADD3.X R161, R158, R5, R165, P3, P4 ;  /* 0x000000059ea17210 */ /* 0x000fc60001fe84a5 */
[----:B------:R-:W-:-:S05]  /*b5b0*/  FFMA R10, R31, R2, R10 ;  /* 0x000000021f0a7223 */ /* 0x000fca000000000a */
[----:B------:R-:W-:-:S05]  /*b5c0*/  F2FP.BF16.F32.PACK_AB R10, RZ, R10 ;  /* 0x0000000aff0a723e */ /* 0x000fca00000010ff */
[----:B------:R2:W-:Y:S01]  /*b5d0*/  @P2 STG.E.U16 desc[UR36][R160.64+0x12], R10 ;  /* 0x0000120aa0002986 */ /* 0x0005e2000c101524 */
[----:B------:R-:W-:Y:S05]  /*b5e0*/  @!P5 BRA `(.L_x_303) ;  /* 0x000000000004d947 */ /* 0x000fea0003800000 */
[----:B------:R0:W5:Y:S02]  /*b5f0*/  LDG.E.LTC128B.U16 R3, desc[UR36][R6.64+0x20] ;  /* 0x0000202406037981 */ /* 0x000164000c1e1520 */
.L_x_303:
[----:B------:R-:W-:Y:S05]  /*b600*/  BSYNC B1 ;  /* 0x0000000000017941 */ /* 0x000fea0003800000 */
.L_x_302:
[----:B-----5:R-:W-:Y:S01]  /*b610*/  IMAD.U32 R5, R3, 0x10000, RZ ;  /* 0x0001000003057824 */ /* 0x020fe200078e00ff */
        /* <DEDUP_REMOVED lines=8> */
.L_x_305:
[----:B------:R-:W-:Y:S05]  /*b6a0*/  BSYNC B1 ;  /* 0x0000000000017941 */ /* 0x000fea0003800000 */
.L_x_304:
[----:B0----5:R-:W-:Y:S01]  /*b6b0*/  IMAD.U32 R5, R3, 0x10000, RZ ;  /* 0x0001000003057824 */ /* 0x021fe200078e00ff */
        /* <DEDUP_REMOVED lines=8> */
.L_x_307:
[----:B------:R-:W-:Y:S05]  /*b740*/  BSYNC B1 ;  /* 0x0000000000017941 */ /* 0x000fea0003800000 */
.L_x_306:
[----:B-----5:R-:W-:Y:S01]  /*b750*/  SHF.L.U32 R5, R3, 0x10, RZ ;  /* 0x0000001003057819 */ /* 0x020fe200000006ff */
[----:B0-----:R-:W-:Y:S01]  /*b760*/  @P3 IMAD.MOV.U32 R4, RZ, RZ, R160 ;  /* 0x000000ffff043224 */ /* 0x001fe200078e00a0 */
[----:B------:R-:W-:Y:S01]  /*b770*/  ISETP.GT.AND P2, PT, R0, 0x11, P1 ;  /* 0x000000110000780c */ /* 0x000fe20000f44270 */
[----:B------:R-:W-:Y:S02]  /*b780*/  BSSY B1, `(.L_x_308) ;  /* 0x0000009000017945 */ /* 0x000fe40003800000 */
[----:B------:R-:W-:-:S04]  /*b790*/  FMUL R5, R5, R16 ;  /* 0x0000001005057220 */ /* 0x000fc80000400000 */
[----:B------:R-:W-:-:S05]  /*b7a0*/  FFMA R5, R34, R2, R5 ;  /* 0x0000000222057223 */ /* 0x000fca0000000005 */
[----:B------:R-:W-:-:S04]  /*b7b0*/  F2FP.BF16.F32.PACK_AB R5, RZ, R5 ;  /* 0x00000005ff05723e */ /* 0x000fc800000010ff */
[----:B--2---:R-:W-:Y:S01]  /*b7c0*/  PRMT R10, R5, 0x7610, R10 ;  /* 0x00007610050a7816 */ /* 0x004fe2000000000a */
[----:B------:R-:W-:-:S05]  /*b7d0*/  @P3 IMAD.MOV.U32 R5, RZ, RZ, R161 ;  /* 0x000000ffff053224 */ /* 0x000fca00078e00a1 */
[----:B------:R0:W-:Y:S01]  /*b7e0*/  @P3 STG.E.U16 desc[UR36][R4.64+0x20], R10 ;  /* 0x0000200a04003986 */ /* 0x0001e2000c101524 */
[----:B------:R-:W-:Y:S05]  /*b7f0*/  @!P2 BRA `(.L_x_309) ;  /* 0x000000000004a947 */ /* 0x000fea0003800000 */
[----:B------:R2:W5:Y:S02]  /*b800*/  LDG.E.LTC128B.U16 R3, desc[UR36][R12.64+0x22] ;  /* 0x000022240c037981 */ /* 0x000564000c1e1520 */
.L_x_309:
[----:B------:R-:W-:Y:S05]  /*b810*/  BSYNC B1 ;  /* 0x0000000000017941 */ /* 0x000fea0003800000 */
.L_x_308:
[----:B0----5:R-:W-:Y:S01]  /*b820*/  IMAD.U32 R5, R3, 0x10000, RZ ;  /* 0x0001000003057824 */ /* 0x021fe200078e00ff */
[----:B------:R-:W-:Y:S01]  /*b830*/  ISETP.GT.AND P3, PT, R0, 0x18, P0 ;  /* 0x000000180000780c */ /* 0x000fe20000764270 */
[----:B------:R-:W-:Y:S02]  /*b840*/  BSSY B1, `(.L_x_310) ;  /* 0x000000a000017945 */ /* 0x000fe40003800000 */
[----:B------:R-:W-:Y:S01]  /*b850*/  FMUL R4, R5, R16 ;  /* 0x0000001005047220 */ /* 0x000fe20000400000 */
[----:B------:R-:W-:-:S03]  /*b860*/  @P2 IMAD.MOV.U32 R5, RZ, RZ, R161 ;  /* 0x000000ffff052224 */ /* 0x000fc600078e00a1 */
[----:B------:R-:W-:-:S05]  /*b870*/  FFMA R4, R35, R2, R4 ;  /* 0x0000000223047223 */ /* 0x000fca0000000004 */
[----:B------:R-:W-:-:S04]  /*b880*/  F2FP.BF16.F32.PACK_AB R4, RZ, R4 ;  /* 0x00000004ff04723e */ /* 0x000fc800000010ff */
[----:B------:R-:W-:Y:S01]  /*b890*/  PRMT R10, R4, 0x7610, R10 ;  /* 0x00007610040a7816 */ /* 0x000fe2000000000a */
[----:B------:R-:W-:-:S05]  /*b8a0*/  @P2 IMAD.MOV.U32 R4, RZ, RZ, R160 ;  /* 0x000000ffff042224 */ /* 0x000fca00078e00a0 */
[----:B------:R0:W-:Y:S01]  /*b8b0*/  @P2 STG.E.U16 desc[UR36][R4.64+0x22], R10 ;  /* 0x0000220a04002986 */ /* 0x0001e2000c101524 */
[----:B------:R-:W-:Y:S05]  /*b8c0*/  @!P3 BRA `(.L_x_311) ;  /* 0x000000000004b947 */ /* 0x000fea0003800000 */
[----:B------:R0:W5:Y:S02]  /*b8d0*/  LDG.E.LTC128B.U16 R3, desc[UR36][R6.64+0x30] ;  /* 0x0000302406037981 */ /* 0x000164000c1e1520 */
.L_x_311:
[----:B------:R-:W-:Y:S05]  /*b8e0*/  BSYNC B1 ;  /* 0x0000000000017941 */ /* 0x000fea0003800000 */
.L_x_310:
        /* <DEDUP_REMOVED lines=9> */
.L_x_313:
[----:B------:R-:W-:Y:S05]  /*b980*/  BSYNC B1 ;  /* 0x0000000000017941 */ /* 0x000fea0003800000 */
.L_x_312:
        /* <DEDUP_REMOVED lines=9> */
.L_x_315:
[----:B------:R-:W-:Y:S05]  /*ba20*/  BSYNC B1 ;  /* 0x0000000000017941 */ /* 0x000fea0003800000 */
.L_x_314:
[----:B-----5:R-:W-:Y:S01]  /*ba30*/  IMAD.U32 R5, R3, 0x10000, RZ ;  /* 0x0001000003057824 */ /* 0x020fe200078e00ff */
[----:B0-----:R-:W-:Y:S01]  /*ba40*/  @P3 MOV R4, R160 ;  /* 0x000000a000043202 */ /* 0x001fe20000000f00 */
[----:B------:R-:W-:Y:S01]  /*ba50*/  BSSY B1, `(.L_x_316) ;  /* 0x000000a000017945 */ /* 0x000fe20003800000 */
[----:B------:R-:W-:Y:S01]  /*ba60*/  ISETP.GT.AND P2, PT, R0, 0x19, P1 ;  /* 0x000000190000780c */ /* 0x000fe20000f44270 */
[----:B------:R-:W-:-:S04]  /*ba70*/  FMUL R5, R5, R16 ;  /* 0x0000001005057220 */ /* 0x000fc80000400000 */
[----:B------:R-:W-:-:S05]  /*ba80*/  FFMA R5, R38, R2, R5 ;  /* 0x0000000226057223 */ /* 0x000fca0000000005 */
[----:B------:R-:W-:-:S04]  /*ba90*/  F2FP.BF16.F32.PACK_AB R5, RZ, R5 ;  /* 0x00000005ff05723e */ /* 0x000fc800000010ff */
[----:B------:R-:W-:Y:S01]  /*baa0*/  PRMT R10, R5, 0x7610, R10 ;  /* 0x00007610050a7816 */ /* 0x000fe2000000000a */
[----:B------:R-:W-:-:S05]  /*bab0*/  @P3 IMAD.MOV.U32 R5, RZ, RZ, R161 ;  /* 0x000000ffff053224 */ /* 0x000fca00078e00a1 */
[----:B------:R0:W-:Y:S01]  /*bac0*/  @P3 STG.E.U16 desc[UR36][R4.64+0x30], R10 ;  /* 0x0000300a04003986 */ /* 0x0001e2000c101524 */
[----:B------:R-:W-:Y:S05]  /*bad0*/  @!P2 BRA `(.L_x_317) ;  /* 0x000000000004a947 */ /* 0x000fea0003800000 */
[----:B------:R0:W5:Y:S02]  /*bae0*/  LDG.E.LTC128B.U16 R3, desc[UR36][R12.64+0x32] ;  /* 0x000032240c037981 */ /* 0x000164000c1e1520 */
.L_x_317:
[----:B------:R-:W-:Y:S05]  /*baf0*/  BSYNC B1 ;  /* 0x0000000000017941 */ /* 0x000fea0003800000 */
.L_x_316:
        /* <DEDUP_REMOVED lines=12> */
.L_x_319:
[----:B------:R-:W-:Y:S05]  /*bbc0*/  BSYNC B1 ;  /* 0x0000000000017941 */ /* 0x000fea0003800000 */
.L_x_318:
        /* <DEDUP_REMOVED lines=9> */
.L_x_321:
[----:B------:R-:W-:Y:S05]  /*bc60*/  BSYNC B1 ;  /* 0x0000000000017941 */ /* 0x000fea0003800000 */
.L_x_320:
        /* <DEDUP_REMOVED lines=9> */
.L_x_323:
[----:B------:R-:W-:Y:S05]  /*bd00*/  BSYNC B1 ;  /* 0x0000000000017941 */ /* 0x000fea0003800000 */
.L_x_322:
[----:B-----5:R-:W-:Y:S01]  /*bd10*/  IMAD.U32 R5, R3, 0x10000, RZ ;  /* 0x0001000003057824 */ /* 0x020fe200078e00ff */
[----:B------:R-:W-:Y:S01]  /*bd20*/  ISETP.GT.AND P2, PT, R0, 0x21, P1 ;  /* 0x000000210000780c */ /* 0x000fe20000f44270 */
[----:B0-----:R-:W-:Y:S01]  /*bd30*/  @P3 IMAD.MOV.U32 R4, RZ, RZ, R160 ;  /* 0x000000ffff043224 */ /* 0x001fe200078e00a0 */
[----:B------:R-:W-:Y:S01]  /*bd40*/  BSSY B1, `(.L_x_324) ;  /* 0x0000009000017945 */ /* 0x000fe20003800000 */
[----:B------:R-:W-:-:S04]  /*bd50*/  FMUL R5, R5, R16 ;  /* 0x0000001005057220 */ /* 0x000fc80000400000 */
[----:B------:R-:W-:-:S05]  /*bd60*/  FFMA R5, R42, R2, R5 ;  /* 0x000000022a057223 */ /* 0x000fca0000000005 */
[----:B------:R-:W-:-:S04]  /*bd70*/  F2FP.BF16.F32.PACK_AB R5, RZ, R5 ;  /* 0x00000005ff05723e */ /* 0x000fc800000010ff */
[----:B------:R-:W-:Y:S02]  /*bd80*/  PRMT R10, R5, 0x7610, R10 ;  /* 0x00007610050a7816 */ /* 0x000fe4000000000a */
[----:B------:R-:W-:-:S05]  /*bd90*/  @P3 MOV R5, R161 ;  /* 0x000000a100053202 */ /* 0x000fca0000000f00 */
[----:B------:R0:W-:Y:S01]  /*bda0*/  @P3 STG.E.U16 desc[UR36][R4.64+0x40], R10 ;  /* 0x0000400a04003986 */ /* 0x0001e2000c101524 */
[----:B------:R-:W-:Y:S05]  /*bdb0*/  @!P2 BRA `(.L_x_325) ;  /* 0x000000000004a947 */ /* 0x000fea0003800000 */
[----:B------:R0:W5:Y:S02]  /*bdc0*/  LDG.E.LTC128B.U16 R3, desc[UR36][R12.64+0x42] ;  /* 0x000042240c037981 */ /* 0x000164000c1e1520 */
.L_x_325:
[----:B------:R-:W-:Y:S05]  /*bdd0*/  BSYNC B1 ;  /* 0x0000000000017941 */ /* 0x000fea0003800000 */
.L_x_324:
        /* <DEDUP_REMOVED lines=12> */
.L_x_327:
[----:B------:R-:W-:Y:S05]  /*bea0*/  BSYNC B1 ;  /* 0x0000000000017941 */ /* 0x000fea0003800000 */
.L_x_326:
        /* <DEDUP_REMOVED lines=9> */
.L_x_329:
[----:B------:R-:W-:Y:S05]  /*bf40*/  BSYNC B1 ;  /* 0x0000000000017941 */ /* 0x000fea0003800000 */
.L_x_328:
        /* <DEDUP_REMOVED lines=9> */
.L_x_331:
[----:B------:R-:W-:Y:S05]  /*bfe0*/  BSYNC B1 ;  /* 0x0000000000017941 */ /* 0x000fea0003800000 */
.L_x_330:
[----:B-----5:R-:W-:Y:S01]  /*bff0*/  IMAD.U32 R5, R3, 0x10000, RZ ;  /* 0x0001000003057824 */ /* 0x020fe200078e00ff */
[----:B------:R-:W-:Y:S01]  /*c000*/  ISETP.GT.AND P2, PT, R0, 0x29, P1 ;  /* 0x000000290000780c */ /* 0x000fe20000f44270 */
[----:B0-----:R-:W-:Y:S01]  /*c010*/  @P3 IMAD.MOV.U32 R4, RZ, RZ, R160 ;  /* 0x000000ffff043224 */ /* 0x001fe200078e00a0 */
[----:B------:R-:W-:Y:S01]  /*c020*/  BSSY B1, `(.L_x_332) ;  /* 0x0000009000017945 */ /* 0x000fe20003800000 */
        /* <DEDUP_REMOVED lines=8> */
.L_x_333:
[----:B------:R-:W-:Y:S05]  /*c0b0*/  BSYNC B1 ;  /* 0x0000000000017941 */ /* 0x000fea0003800000 */
.L_x_332:
[----:B0----5:R-:W-:Y:S01]  /*c0c0*/  SHF.L.U32 R5, R3, 0x10, RZ ;  /* 0x0000001003057819 */ /* 0x021fe200000006ff */
[----:B------:R-:W-:Y:S01]  /*c0d0*/  BSSY B1, `(.L_x_334) ;  /* 0x000000b000017945 */ /* 0x000fe20003800000 */
[----:B------:R-:W-:-:S03]  /*c0e0*/  ISETP.GT.AND P3, PT, R0, 0x30, P0 ;  /* 0x000000300000780c */ /* 0x000fc60000764270 */
        /* <DEDUP_REMOVED lines=9> */
.L_x_335:
[----:B------:R-:W-:Y:S05]  /*c180*/  BSYNC B1 ;  /* 0x0000000000017941 */ /* 0x000fea0003800000 */
.L_x_334:
        /* <DEDUP_REMOVED lines=9> */
.L_x_337:
[----:B------:R-:W-:Y:S05]  /*c220*/  BSYNC B1 ;  /* 0x0000000000017941 */ /* 0x000fea0003800000 */
.L_x_336:
        /* <DEDUP_REMOVED lines=9> */
.L_x_339:
[----:B------:R-:W-:Y:S05]  /*c2c0*/  BSYNC B1 ;  /* 0x0000000000017941 */ /* 0x000fea0003800000 */
.L_x_338:
        /* <DEDUP_REMOVED lines=12> */
.L_x_341:
[----:B------:R-:W-:Y:S05]  /*c390*/  BSYNC B1 ;  /* 0x0000000000017941 */ /* 0x000fea0003800000 */
.L_x_340:
[----:B0----5:R-:W-:Y:S01]  /*c3a0*/  IMAD.U32 R5, R3, 0x10000, RZ ;  /* 0x0001000003057824 */ /* 0x021fe200078e00ff */
[----:B------:R-:W-:Y:S01]  /*c3b0*/  ISETP.GT.AND P3, PT, R0, 0x38, P0 ;  /* 0x000000380000780c */ /* 0x000fe20000764270 */
[----:B------:R-:W-:Y:S02]  /*c3c0*/  BSSY B1, `(.L_x_342) ;  /* 0x000000a000017945 */ /* 0x000fe40003800000 */
[----:B------:R-:W-:Y:S01]  /*c3d0*/  FMUL R4, R5, R16 ;  /* 0x0000001005047220 */ /* 0x000fe20000400000 */
[----:B------:R-:W-:-:S03]  /*c3e0*/  @P2 IMAD.MOV.U32 R5, RZ, RZ, R161 ;  /* 0x000000ffff052224 */ /* 0x000fc600078e00a1 */
[----:B------:R-:W-:-:S05]  /*c3f0*/  FFMA R4, R51, R2, R4 ;  /* 0x0000000233047223 */ /* 0x000fca0000000004 */
[----:B------:R-:W-:-:S04]  /*c400*/  F2FP.BF16.F32.PACK_AB R4, RZ, R4 ;  /* 0x00000004ff04723e */ /* 0x000fc800000010ff */
[----:B------:R-:W-:Y:S02]  /*c410*/  PRMT R10, R4, 0x7610, R10 ;  /* 0x00007610040a7816 */ /* 0x000fe4000000000a */
[----:B------:R-:W-:-:S05]  /*c420*/  @P2 MOV R4, R160 ;  /* 0x000000a000042202 */ /* 0x000fca0000000f00 */
[----:B------:R0:W-:Y:S01]  /*c430*/  @P2 STG.E.U16 desc[UR36][R4.64+0x62], R10 ;  /* 0x0000620a04002986 */ /* 0x0001e2000c101524 */
[----:B------:R-:W-:Y:S05]  /*c440*/  @!P3 BRA `(.L_x_343) ;  /* 0x000000000004b947 */ /* 0x000fea0003800000 */
[----:B------:R0:W5:Y:S02]  /*c450*/  LDG.E.LTC128B.U16 R3, desc[UR36][R6.64+0x70] ;  /* 0x0000702406037981 */ /* 0x000164000c1e1520 */
.L_x_343:
[----:B------:R-:W-:Y:S05]  /*c460*/  BSYNC B1 ;  /* 0x0000000000017941 */ /* 0x000fea0003800000 */
.L_x_342:
        /* <DEDUP_REMOVED lines=9> */
.L_x_345:
[----:B------:R-:W-:Y:S05]  /*c500*/  BSYNC B1 ;  /* 0x0000000000017941 */ /* 0x000fea0003800000 */
.L_x_344:
        /* <DEDUP_REMOVED lines=9> */
.L_x_347:
[----:B------:R-:W-:Y:S05]  /*c5a0*/  BSYNC B1 ;  /* 0x0000000000017941 */ /* 0x000fea0003800000 */
.L_x_346:
        /* <DEDUP_REMOVED lines=12> */
.L_x_349:
[----:B------:R-:W-:Y:S05]  /*c670*/  BSYNC B1 ;  /* 0x0000000000017941 */ /* 0x000fea0003800000 */
.L_x_348:
[----:B0----5:R-:W-:Y:S01]  /*c680*/  IMAD.U32 R5, R3, 0x10000, RZ ;  /* 0x0001000003057824 */ /* 0x021fe200078e00ff */
[----:B------:R-:W-:Y:S01]  /*c690*/  ISETP.GT.AND P3, PT, R0, 0x40, P0 ;  /* 0x000000400000780c */ /* 0x000fe20000764270 */
[----:B------:R-:W-:Y:S02]  /*c6a0*/  BSSY B1, `(.L_x_350) ;  /* 0x000000a000017945 */ /* 0x000fe40003800000 */
[----:B------:R-:W-:Y:S01]  /*c6b0*/  FMUL R4, R5, R16 ;  /* 0x0000001005047220 */ /* 0x000fe20000400000 */
[----:B------:R-:W-:-:S03]  /*c6c0*/  @P2 MOV R5, R161 ;  /* 0x000000a100052202 */ /* 0x000fc60000000f00 */
[----:B------:R-:W-:-:S05]  /*c6d0*/  FFMA R4, R55, R2, R4 ;  /* 0x0000000237047223 */ /* 0x000fca0000000004 */
[----:B------:R-:W-:-:S04]  /*c6e0*/  F2FP.BF16.F32.PACK_AB R4, RZ, R4 ;  /* 0x00000004ff04723e */ /* 0x000fc800000010ff */
[----:B------:R-:W-:Y:S01]  /*c6f0*/  PRMT R10, R4, 0x7610, R10 ;  /* 0x00007610040a7816 */ /* 0x000fe2000000000a */
[----:B------:R-:W-:-:S05]  /*c700*/  @P2 IMAD.MOV.U32 R4, RZ, RZ, R160 ;  /* 0x000000ffff042224 */ /* 0x000fca00078e00a0 */
[----:B------:R0:W-:Y:S01]  /*c710*/  @P2 STG.E.U16 desc[UR36][R4.64+0x72], R10 ;  /* 0x0000720a04002986 */ /* 0x0001e2000c101524 */
[----:B------:R-:W-:Y:S05]  /*c720*/  @!P3 BRA `(.L_x_351) ;  /* 0x000000000004b947 */ /* 0x000fea0003800000 */
[----:B------:R0:W5:Y:S02]  /*c730*/  LDG.E.LTC128B.U16 R3, desc[UR36][R6.64+0x80] ;  /* 0x0000802406037981 */ /* 0x000164000c1e1520 */
.L_x_351:
[----:B------:R-:W-:Y:S05]  /*c740*/  BSYNC B1 ;  /* 0x0000000000017941 */ /* 0x000fea0003800000 */
.L_x_350:
        /* <DEDUP_REMOVED lines=9> */
.L_x_353:
[----:B------:R-:W-:Y:S05]  /*c7e0*/  BSYNC B1 ;  /* 0x0000000000017941 */ /* 0x000fea0003800000 */
.L_x_352:
        /* <DEDUP_REMOVED lines=9> */
.L_x_355:
[----:B------:R-:W-:Y:S05]  /*c880*/  BSYNC B1 ;  /* 0x0000000000017941 */ /* 0x000fea0003800000 */
.L_x_354:
        /* <DEDUP_REMOVED lines=12> */
.L_x_357:
[----:B------:R-:W-:Y:S05]  /*c950*/  BSYNC B1 ;  /* 0x0000000000017941 */ /* 0x000fea0003800000 */
.L_x_356:
        /* <DEDUP_REMOVED lines=12> */
.L_x_359:
[----:B------:R-:W-:Y:S05]  /*ca20*/  BSYNC B1 ;  /* 0x0000000000017941 */ /* 0x000fea0003800000 */
.L_x_358:
[----:B0----5:R-:W-:Y:S01]  /*ca30*/  SHF.L.U32 R5, R3, 0x10, RZ ;  /* 0x0000001003057819 */ /* 0x021fe200000006ff */
[----:B------:R-:W-:Y:S01]  /*ca40*/  BSSY B1, `(.L_x_360) ;  /* 0x0000008000017945 */ /* 0x000fe20003800000 */
[----:B------:R-:W-:-:S03]  /*ca50*/  ISETP.GT.AND P2, PT, R0, 0x49, P0 ;  /* 0x000000490000780c */ /* 0x000fc60000744270 */
[----:B------:R-:W-:-:S04]  /*ca60*/  FMUL R5, R5, R16 ;  /* 0x0000001005057220 */ /* 0x000fc80000400000 */
[----:B------:R-:W-:-:S05]  /*ca70*/  FFMA R5, R60, R2, R5 ;  /* 0x000000023c057223 */ /* 0x000fca0000000005 */
[----:B------:R-:W-:-:S05]  /*ca80*/  F2FP.BF16.F32.PACK_AB R5, RZ, R5 ;  /* 0x00000005ff05723e */ /* 0x000fca00000010ff */
[----:B------:R0:W-:Y:S01]  /*ca90*/  @P3 STG.E.U16 desc[UR36][R8.64+0x90], R5 ;  /* 0x0000900508003986 */ /* 0x0001e2000c101524 */
[----:B------:R-:W-:Y:S05]  /*caa0*/  @!P2 BRA `(.L_x_361) ;  /* 0x000000000004a947 */ /* 0x000fea0003800000 */
[----:B------:R0:W5:Y:S02]  /*cab0*/  LDG.E.LTC128B.U16 R3, desc[UR36][R6.64+0x92] ;  /* 0x0000922406037981 */ /* 0x000164000c1e1520 */
.L_x_361:
[----:B------:R-:W-:Y:S05]  /*cac0*/  BSYNC B1 ;  /* 0x0000000000017941 */ /* 0x000fea0003800000 */
.L_x_360:
        /* <DEDUP_REMOVED lines=9> */
.L_x_363:
[----:B------:R-:W-:Y:S05]  /*cb60*/  BSYNC B1 ;  /* 0x0000000000017941 */ /* 0x000fea0003800000 */
.L_x_362:
        /* <DEDUP_REMOVED lines=12> */
.L_x_365:
[----:B------:R-:W-:Y:S05]  /*cc30*/  BSYNC B1 ;  /* 0x0000000000017941 */ /* 0x000fea0003800000 */
.L_x_364:
        /* <DEDUP_REMOVED lines=12> */
.L_x_367:
[----:B------:R-:W-:Y:S05]  /*cd00*/  BSYNC B1 ;  /* 0x0000000000017941 */ /* 0x000fea0003800000 */
.L_x_366:
        /* <DEDUP_REMOVED lines=9> */
.L_x_369:
[----:B------:R-:W-:Y:S05]  /*cda0*/  BSYNC B1 ;  /* 0x0000000000017941 */ /* 0x000fea0003800000 */
.L_x_368:
        /* <DEDUP_REMOVED lines=9> */
.L_x_371:
[----:B------:R-:W-:Y:S05]  /*ce40*/  BSYNC B1 ;  /* 0x0000000000017941 */ /* 0x000fea0003800000 */
.L_x_370:
        /* <DEDUP_REMOVED lines=12> */
.L_x_373:
[----:B------:R-:W-:Y:S05]  /*cf10*/  BSYNC B1 ;  /* 0x0000000000017941 */ /* 0x000fea0003800000 */
.L_x_372:
        /* <DEDUP_REMOVED lines=12> */
.L_x_375:
[----:B------:R-:W-:Y:S05]  /*cfe0*/  BSYNC B1 ;  /* 0x0000000000017941 */ /* 0x000fea0003800000 */
.L_x_374:
        /* <DEDUP_REMOVED lines=9> */
.L_x_377:
[----:B------:R-:W-:Y:S05]  /*d080*/  BSYNC B1 ;  /* 0x0000000000017941 */ /* 0x000fea0003800000 */
.L_x_376:
        /* <DEDUP_REMOVED lines=9> */
.L_x_379:
[----:B------:R-:W-:Y:S05]  /*d120*/  BSYNC B1 ;  /* 0x0000000000017941 */ /* 0x000fea0003800000 */
.L_x_378:
[----:B-----5:R-:W-:Y:S01]  /*d130*/  SHF.L.U32 R5, R3, 0x10, RZ ;  /* 0x0000001003057819 */ /* 0x020fe200000006ff */
[----:B0-----:R-:W-:Y:S01]  /*d140*/  @P3 IMAD.MOV.U32 R4, RZ, RZ, R160 ;  /* 0x000000ffff043224 */ /* 0x001fe200078e00a0 */
[----:B------:R-:W-:Y:S01]  /*d150*/  ISETP.GT.AND P2, PT, R0, 0x59, P1 ;  /* 0x000000590000780c */ /* 0x000fe20000f44270 */
[----:B------:R-:W-:Y:S02]  /*d160*/  BSSY B1, `(.L_x_380) ;  /* 0x0000009000017945 */ /* 0x000fe40003800000 */
        /* <DEDUP_REMOVED lines=8> */
.L_x_381:
[----:B------:R-:W-:Y:S05]  /*d1f0*/  BSYNC B1 ;  /* 0x0000000000017941 */ /* 0x000fea0003800000 */
.L_x_380:
        /* <DEDUP_REMOVED lines=12> */
.L_x_383:
[----:B------:R-:W-:Y:S05]  /*d2c0*/  BSYNC B1 ;  /* 0x0000000000017941 */ /* 0x000fea0003800000 */
.L_x_382:
        /* <DEDUP_REMOVED lines=9> */
.L_x_385:
[----:B------:R-:W-:Y:S05]  /*d360*/  BSYNC B1 ;  /* 0x0000000000017941 */ /* 0x000fea0003800000 */
.L_x_384:
        /* <DEDUP_REMOVED lines=9> */
.L_x_387:
[----:B------:R-:W-:Y:S05]  /*d400*/  BSYNC B1 ;  /* 0x0000000000017941 */ /* 0x000fea0003800000 */
.L_x_386:
        /* <DEDUP_REMOVED lines=12> */
.L_x_389:
[----:B------:R-:W-:Y:S05]  /*d4d0*/  BSYNC B1 ;  /* 0x0000000000017941 */ /* 0x000fea0003800000 */
.L_x_388:
        /* <DEDUP_REMOVED lines=12> */
.L_x_391:
[----:B------:R-:W-:Y:S05]  /*d5a0*/  BSYNC B1 ;  /* 0x0000000000017941 */ /* 0x000fea0003800000 */
.L_x_390:
        /* <DEDUP_REMOVED lines=9> */
.L_x_393:
[----:B------:R-:W-:Y:S05]  /*d640*/  BSYNC B1 ;  /* 0x0000000000017941 */ /* 0x000fea0003800000 */
.L_x_392:
        /* <DEDUP_REMOVED lines=9> */
.L_x_395:
[----:B------:R-:W-:Y:S05]  /*d6e0*/  BSYNC B1 ;  /* 0x0000000000017941 */ /* 0x000fea0003800000 */
.L_x_394:
        /* <DEDUP_REMOVED lines=12> */
.L_x_397:
[----:B------:R-:W-:Y:S05]  /*d7b0*/  BSYNC B1 ;  /* 0x0000000000017941 */ /* 0x000fea0003800000 */
.L_x_396:
        /* <DEDUP_REMOVED lines=12> */
.L_x_399:
[----:B------:R-:W-:Y:S05]  /*d880*/  BSYNC B1 ;  /* 0x0000000000017941 */ /* 0x000fea0003800000 */
.L_x_398:
        /* <DEDUP_REMOVED lines=9> */
.L_x_401:
[----:B------:R-:W-:Y:S05]  /*d920*/  BSYNC B1 ;  /* 0x0000000000017941 */ /* 0x000fea0003800000 */
.L_x_400:
        /* <DEDUP_REMOVED lines=9> */
.L_x_403:
[----:B------:R-:W-:Y:S05]  /*d9c0*/  BSYNC B1 ;  /* 0x0000000000017941 */ /* 0x000fea0003800000 */
.L_x_402:
        /* <DEDUP_REMOVED lines=12> */
.L_x_405:
[----:B------:R-:W-:Y:S05]  /*da90*/  BSYNC B1 ;  /* 0x0000000000017941 */ /* 0x000fea0003800000 */
.L_x_404:
        /* <DEDUP_REMOVED lines=12> */
.L_x_407:
[----:B------:R-:W-:Y:S05]  /*db60*/  BSYNC B1 ;  /* 0x0000000000017941 */ /* 0x000fea0003800000 */
.L_x_406:
        /* <DEDUP_REMOVED lines=9> */
.L_x_409:
[----:B------:R-:W-:Y:S05]  /*dc00*/  BSYNC B1 ;  /* 0x0000000000017941 */ /* 0x000fea0003800000 */
.L_x_408:
        /* <DEDUP_REMOVED lines=9> */
.L_x_411:
[----:B------:R-:W-:Y:S05]  /*dca0*/  BSYNC B1 ;  /* 0x0000000000017941 */ /* 0x000fea0003800000 */
.L_x_410:
        /* <DEDUP_REMOVED lines=12> */
.L_x_413:
[----:B------:R-:W-:Y:S05]  /*dd70*/  BSYNC B1 ;  /* 0x0000000000017941 */ /* 0x000fea0003800000 */
.L_x_412:
        /* <DEDUP_REMOVED lines=12> */
.L_x_415:
[----:B------:R-:W-:Y:S05]  /*de40*/  BSYNC B1 ;  /* 0x0000000000017941 */ /* 0x000fea0003800000 */
.L_x_414:
        /* <DEDUP_REMOVED lines=9> */
.L_x_417:
[----:B------:R-:W-:Y:S05]  /*dee0*/  BSYNC B1 ;  /* 0x0000000000017941 */ /* 0x000fea0003800000 */
.L_x_416:
        /* <DEDUP_REMOVED lines=9> */
.L_x_419:
[----:B------:R-:W-:Y:S05]  /*df80*/  BSYNC B1 ;  /* 0x0000000000017941 */ /* 0x000fea0003800000 */
.L_x_418:
        /* <DEDUP_REMOVED lines=12> */
.L_x_421:
[----:B------:R-:W-:Y:S05]  /*e050*/  BSYNC B1 ;  /* 0x0000000000017941 */ /* 0x000fea0003800000 */
.L_x_420:
        /* <DEDUP_REMOVED lines=12> */
.L_x_423:
[----:B------:R-:W-:Y:S05]  /*e120*/  BSYNC B1 ;  /* 0x0000000000017941 */ /* 0x000fea0003800000 */
.L_x_422:
        /* <DEDUP_REMOVED lines=9> */
.L_x_425:
[----:B------:R-:W-:Y:S05]  /*e1c0*/  BSYNC B1 ;  /* 0x0000000000017941 */ /* 0x000fea0003800000 */
.L_x_424:
        /* <DEDUP_REMOVED lines=9> */
.L_x_427:
[----:B------:R-:W-:Y:S05]  /*e260*/  BSYNC B1 ;  /* 0x0000000000017941 */ /* 0x000fea0003800000 */
.L_x_426:
        /* <DEDUP_REMOVED lines=12> */
.L_x_429:
[----:B------:R-:W-:Y:S05]  /*e330*/  BSYNC B1 ;  /* 0x0000000000017941 */ /* 0x000fea0003800000 */
.L_x_428:
        /* <DEDUP_REMOVED lines=12> */
.L_x_431:
[----:B------:R-:W-:Y:S05]  /*e400*/  BSYNC B1 ;  /* 0x0000000000017941 */ /* 0x000fea0003800000 */
.L_x_430:
        /* <DEDUP_REMOVED lines=9> */
.L_x_433:
[----:B------:R-:W-:Y:S05]  /*e4a0*/  BSYNC B1 ;  /* 0x0000000000017941 */ /* 0x000fea0003800000 */
.L_x_432:
        /* <DEDUP_REMOVED lines=9> */
.L_x_435:
[----:B------:R-:W-:Y:S05]  /*e540*/  BSYNC B1 ;  /* 0x0000000000017941 */ /* 0x000fea0003800000 */
.L_x_434:
        /* <DEDUP_REMOVED lines=12> */
.L_x_437:
[----:B------:R-:W-:Y:S05]  /*e610*/  BSYNC B1 ;  /* 0x0000000000017941 */ /* 0x000fea0003800000 */
.L_x_436:
        /* <DEDUP_REMOVED lines=12> */
.L_x_439:
[----:B------:R-:W-:Y:S05]  /*e6e0*/  BSYNC B1 ;  /* 0x0000000000017941 */ /* 0x000fea0003800000 */
.L_x_438:
        /* <DEDUP_REMOVED lines=9> */
.L_x_441:
[----:B------:R-:W-:Y:S05]  /*e780*/  BSYNC B1 ;  /* 0x0000000000017941 */ /* 0x000fea0003800000 */
.L_x_440:
        /* <DEDUP_REMOVED lines=9> */
.L_x_443:
[----:B------:R-:W-:Y:S05]  /*e820*/  BSYNC B1 ;  /* 0x0000000000017941 */ /* 0x000fea0003800000 */
.L_x_442:
        /* <DEDUP_REMOVED lines=12> */
.L_x_445:
[----:B------:R-:W-:Y:S05]  /*e8f0*/  BSYNC B1 ;  /* 0x0000000000017941 */ /* 0x000fea0003800000 */
.L_x_444:
        /* <DEDUP_REMOVED lines=12> */
.L_x_447:
[----:B------:R-:W-:Y:S05]  /*e9c0*/  BSYNC B1 ;  /* 0x0000000000017941 */ /* 0x000fea0003800000 */
.L_x_446:
        /* <DEDUP_REMOVED lines=9> */
.L_x_449:
[----:B------:R-:W-:Y:S05]  /*ea60*/  BSYNC B1 ;  /* 0x0000000000017941 */ /* 0x000fea0003800000 */
.L_x_448:
        /* <DEDUP_REMOVED lines=9> */
.L_x_451:
[----:B------:R-:W-:Y:S05]  /*eb00*/  BSYNC B1 ;  /* 0x0000000000017941 */ /* 0x000fea0003800000 */
.L_x_450:
        /* <DEDUP_REMOVED lines=12> */
.L_x_453:
[----:B------:R-:W-:Y:S05]  /*ebd0*/  BSYNC B1 ;  /* 0x0000000000017941 */ /* 0x000fea0003800000 */
.L_x_452:
        /* <DEDUP_REMOVED lines=12> */
.L_x_455:
[----:B------:R-:W-:Y:S05]  /*eca0*/  BSYNC B1 ;  /* 0x0000000000017941 */ /* 0x000fea0003800000 */
.L_x_454:
        /* <DEDUP_REMOVED lines=9> */
.L_x_457:
[----:B------:R-:W-:Y:S05]  /*ed40*/  BSYNC B1 ;  /* 0x0000000000017941 */ /* 0x000fea0003800000 */
.L_x_456:
        /* <DEDUP_REMOVED lines=9> */
.L_x_459:
[----:B------:R-:W-:Y:S05]  /*ede0*/  BSYNC B1 ;  /* 0x0000000000017941 */ /* 0x000fea0003800000 */
.L_x_458:
        /* <DEDUP_REMOVED lines=12> */
.L_x_461:
[----:B------:R-:W-:Y:S05]  /*eeb0*/  BSYNC B1 ;  /* 0x0000000000017941 */ /* 0x000fea0003800000 */
.L_x_460:
        /* <DEDUP_REMOVED lines=12> */
.L_x_463:
[----:B------:R-:W-:Y:S05]  /*ef80*/  BSYNC B1 ;  /* 0x0000000000017941 */ /* 0x000fea0003800000 */
.L_x_462:
        /* <DEDUP_REMOVED lines=9> */
.L_x_465:
[----:B------:R-:W-:Y:S05]  /*f020*/  BSYNC B1 ;  /* 0x0000000000017941 */ /* 0x000fea0003800000 */
.L_x_464:
        /* <DEDUP_REMOVED lines=9> */
.L_x_467:
[----:B------:R-:W-:Y:S05]  /*f0c0*/  BSYNC B1 ;  /* 0x0000000000017941 */ /* 0x000fea0003800000 */
.L_x_466:
        /* <DEDUP_REMOVED lines=12> */
.L_x_469:
[----:B------:R-:W-:Y:S05]  /*f190*/  BSYNC B1 ;  /* 0x0000000000017941 */ /* 0x000fea0003800000 */
.L_x_468:
        /* <DEDUP_REMOVED lines=12> */
.L_x_471:
[----:B------:R-:W-:Y:S05]  /*f260*/  BSYNC B1 ;  /* 0x0000000000017941 */ /* 0x000fea0003800000 */
.L_x_470:
        /* <DEDUP_REMOVED lines=9> */
.L_x_473:
[----:B------:R-:W-:Y:S05]  /*f300*/  BSYNC B1 ;  /* 0x0000000000017941 */ /* 0x000fea0003800000 */
.L_x_472:
        /* <DEDUP_REMOVED lines=9> */
.L_x_475:
[----:B------:R-:W-:Y:S05]  /*f3a0*/  BSYNC B1 ;  /* 0x0000000000017941 */ /* 0x000fea0003800000 */
.L_x_474:
        /* <DEDUP_REMOVED lines=12> */
.L_x_477:
[----:B------:R-:W-:Y:S05]  /*f470*/  BSYNC B1 ;  /* 0x0000000000017941 */ /* 0x000fea0003800000 */
.L_x_476:
        /* <DEDUP_REMOVED lines=12> */
.L_x_479:
[----:B------:R-:W-:Y:S05]  /*f540*/  BSYNC B1 ;  /* 0x0000000000017941 */ /* 0x000fea0003800000 */
.L_x_478:
        /* <DEDUP_REMOVED lines=9> */
.L_x_481:
[----:B------:R-:W-:Y:S05]  /*f5e0*/  BSYNC B1 ;  /* 0x0000000000017941 */ /* 0x000fea0003800000 */
.L_x_480:
        /* <DEDUP_REMOVED lines=9> */
.L_x_483:
[----:B------:R-:W-:Y:S05]  /*f680*/  BSYNC B1 ;  /* 0x0000000000017941 */ /* 0x000fea0003800000 */
.L_x_482:
        /* <DEDUP_REMOVED lines=12> */
.L_x_485:
[----:B------:R-:W-:Y:S05]  /*f750*/  BSYNC B1 ;  /* 0x0000000000017941 */ /* 0x000fea0003800000 */
.L_x_484:
        /* <DEDUP_REMOVED lines=12> */
.L_x_487:
[----:B------:R-:W-:Y:S05]  /*f820*/  BSYNC B1 ;  /* 0x0000000000017941 */ /* 0x000fea0003800000 */
.L_x_486:
        /* <DEDUP_REMOVED lines=9> */
.L_x_489:
[----:B------:R-:W-:Y:S05]  /*f8c0*/  BSYNC B1 ;  /* 0x0000000000017941 */ /* 0x000fea0003800000 */
.L_x_488:
        /* <DEDUP_REMOVED lines=9> */
.L_x_491:
[----:B------:R-:W-:Y:S05]  /*f960*/  BSYNC B1 ;  /* 0x0000000000017941 */ /* 0x000fea0003800000 */
.L_x_490:
        /* <DEDUP_REMOVED lines=12> */
.L_x_493:
[----:B------:R-:W-:Y:S05]  /*fa30*/  BSYNC B1 ;  /* 0x0000000000017941 */ /* 0x000fea0003800000 */
.L_x_492:
        /* <DEDUP_REMOVED lines=12> */
.L_x_495:
[----:B------:R-:W-:Y:S05]  /*fb00*/  BSYNC B1 ;  /* 0x0000000000017941 */ /* 0x000fea0003800000 */
.L_x_494:
        /* <DEDUP_REMOVED lines=9> */
.L_x_497:
[----:B------:R-:W-:Y:S05]  /*fba0*/  BSYNC B1 ;  /* 0x0000000000017941 */ /* 0x000fea0003800000 */
.L_x_496:
        /* <DEDUP_REMOVED lines=9> */
.L_x_499:
[----:B------:R-:W-:Y:S05]  /*fc40*/  BSYNC B1 ;  /* 0x0000000000017941 */ /* 0x000fea0003800000 */
.L_x_498:
        /* <DEDUP_REMOVED lines=12> */
.L_x_501:
[----:B------:R-:W-:Y:S05]  /*fd10*/  BSYNC B1 ;  /* 0x0000000000017941 */ /* 0x000fea0003800000 */
.L_x_500:
        /* <DEDUP_REMOVED lines=12> */
.L_x_503:
[----:B------:R-:W-:Y:S05]  /*fde0*/  BSYNC B1 ;  /* 0x0000000000017941 */ /* 0x000fea0003800000 */
.L_x_502:
        /* <DEDUP_REMOVED lines=9> */
.L_x_505:
[----:B------:R-:W-:Y:S05]  /*fe80*/  BSYNC B1 ;  /* 0x0000000000017941 */ /* 0x000fea0003800000 */
.L_x_504:
        /* <DEDUP_REMOVED lines=9> */
.L_x_507:
[----:B------:R-:W-:Y:S05]  /*ff20*/  BSYNC B1 ;  /* 0x0000000000017941 */ /* 0x000fea0003800000 */
.L_x_506:
        /* <DEDUP_REMOVED lines=12> */
.L_x_509:
[----:B------:R-:W-:Y:S05]  /*fff0*/  BSYNC B1 ;  /* 0x0000000000017941 */ /* 0x000fea0003800000 */
.L_x_508:
        /* <DEDUP_REMOVED lines=12> */
.L_x_511:
[----:B------:R-:W-:Y:S05]  /*100c0*/  BSYNC B1 ;  /* 0x0000000000017941 */ /* 0x000fea0003800000 */
.L_x_510:
        /* <DEDUP_REMOVED lines=9> */
.L_x_513:
[----:B------:R-:W-:Y:S05]  /*10160*/  BSYNC B1 ;  /* 0x0000000000017941 */ /* 0x000fea0003800000 */
.L_x_512:
        /* <DEDUP_REMOVED lines=9> */
.L_x_515:
[----:B------:R-:W-:Y:S05]  /*10200*/  BSYNC B1 ;  /* 0x0000000000017941 */ /* 0x000fea0003800000 */
.L_x_514:
        /* <DEDUP_REMOVED lines=12> */
.L_x_517:
[----:B------:R-:W-:Y:S05]  /*102d0*/  BSYNC B1 ;  /* 0x0000000000017941 */ /* 0x000fea0003800000 */
.L_x_516:
        /* <DEDUP_REMOVED lines=12> */
.L_x_519:
[----:B------:R-:W-:Y:S05]  /*103a0*/  BSYNC B1 ;  /* 0x0000000000017941 */ /* 0x000fea0003800000 */
.L_x_518:
        /* <DEDUP_REMOVED lines=9> */
.L_x_521:
[----:B------:R-:W-:Y:S05]  /*10440*/  BSYNC B1 ;  /* 0x0000000000017941 */ /* 0x000fea0003800000 */
.L_x_520:
        /* <DEDUP_REMOVED lines=9> */
.L_x_523:
[----:B------:R-:W-:Y:S05]  /*104e0*/  BSYNC B1 ;  /* 0x0000000000017941 */ /* 0x000fea0003800000 */
.L_x_522:
        /* <DEDUP_REMOVED lines=12> */
.L_x_525:
[----:B------:R-:W-:Y:S05]  /*105b0*/  BSYNC B1 ;  /* 0x0000000000017941 */ /* 0x000fea0003800000 */
.L_x_524:
        /* <DEDUP_REMOVED lines=12> */
.L_x_527:
[----:B------:R-:W-:Y:S05]  /*10680*/  BSYNC B1 ;  /* 0x0000000000017941 */ /* 0x000fea0003800000 */
.L_x_526:
        /* <DEDUP_REMOVED lines=9> */
.L_x_529:
[----:B------:R-:W-:Y:S05]  /*10720*/  BSYNC B1 ;  /* 0x0000000000017941 */ /* 0x000fea0003800000 */
.L_x_528:
        /* <DEDUP_REMOVED lines=9> */
.L_x_531:
[----:B------:R-:W-:Y:S05]  /*107c0*/  BSYNC B1 ;  /* 0x0000000000017941 */ /* 0x000fea0003800000 */
.L_x_530:
        /* <DEDUP_REMOVED lines=12> */
.L_x_533:
[----:B------:R-:W-:Y:S05]  /*10890*/  BSYNC B1 ;  /* 0x0000000000017941 */ /* 0x000fea0003800000 */
.L_x_532:
        /* <DEDUP_REMOVED lines=12> */
.L_x_535:
[----:B------:R-:W-:Y:S05]  /*10960*/  BSYNC B1 ;  /* 0x0000000000017941 */ /* 0x000fea0003800000 */
.L_x_534:
        /* <DEDUP_REMOVED lines=9> */
.L_x_537:
[----:B------:R-:W-:Y:S05]  /*10a00*/  BSYNC B1 ;  /* 0x0000000000017941 */ /* 0x000fea0003800000 */
.L_x_536:
        /* <DEDUP_REMOVED lines=9> */
.L_x_539:
[----:B------:R-:W-:Y:S05]  /*10aa0*/  BSYNC B1 ;  /* 0x0000000000017941 */ /* 0x000fea0003800000 */
.L_x_538:
[----:B-----5:R-:W-:Y:S01]  /*10ab0*/  IMAD.U32 R5, R3, 0x10000, RZ ;  /* 0x0001000003057824 */ /* 0x020fe200078e00ff */
[----:B------:R-:W-:Y:S01]  /*10ac0*/  ISETP.GT.AND P1, PT, R0, 0xf9, P1 ;  /* 0x000000f90000780c */ /* 0x000fe20000f24270 */
[----:B0-----:R-:W-:Y:S01]  /*10ad0*/  @P2 IMAD.MOV.U32 R4, RZ, RZ, R160 ;  /* 0x000000ffff042224 */ /* 0x001fe200078e00a0 */
[----:B------:R-:W-:Y:S01]  /*10ae0*/  BSSY B1, `(.L_x_540) ;  /* 0x0000009000017945 */ /* 0x000fe20003800000 */
[----:B------:R-:W-:-:S04]  /*10af0*/  FMUL R5, R5, R16 ;  /* 0x0000001005057220 */ /* 0x000fc80000400000 */
[----:B------:R-:W-:-:S05]  /*10b00*/  FFMA R5, R150, R2, R5 ;  /* 0x0000000296057223 */ /* 0x000fca0000000005 */
[----:B------:R-:W-:-:S04]  /*10b10*/  F2FP.BF16.F32.PACK_AB R5, RZ, R5 ;  /* 0x00000005ff05723e */ /* 0x000fc800000010ff */
[----:B-1--4-:R-:W-:Y:S02]  /*10b20*/  PRMT R6, R5, 0x7610, R6 ;  /* 0x0000761005067816 */ /* 0x012fe40000000006 */
[----:B------:R-:W-:-:S05]  /*10b30*/  @P2 MOV R5, R161 ;  /* 0x000000a100052202 */ /* 0x000fca0000000f00 */
[----:B------:R0:W-:Y:S01]  /*10b40*/  @P2 STG.E.U16 desc[UR36][R4.64+0x1f0], R6 ;  /* 0x0001f00604002986 */ /* 0x0001e2000c101524 */
[----:B------:R-:W-:Y:S05]  /*10b50*/  @!P1 BRA `(.L_x_541) ;  /* 0x0000000000049947 */ /* 0x000fea0003800000 */
[----:B------:R1:W5:Y:S02]  /*10b60*/  LDG.E.LTC128B.U16 R3, desc[UR36][R12.64+0x1f2] ;  /* 0x0001f2240c037981 */ /* 0x000364000c1e1520 */
.L_x_541:
[----:B------:R-:W-:Y:S05]  /*10b70*/  BSYNC B1 ;  /* 0x0000000000017941 */ /* 0x000fea0003800000 */
.L_x_540:
[----:B------:R-:W-:Y:S05]  /*10b80*/  @!P1 BRA `(.L_x_542) ;  /* 0x0000004c00b09947 */ /* 0x000fea0003800000 */
[----:B-----5:R-:W-:-:S04]  /*10b90*/  IMAD.U32 R3, R3, 0x10000, RZ ;  /* 0x0001000003037824 */ /* 0x020fc800078e00ff */
[----:B------:R-:W-:-:S04]  /*10ba0*/  FMUL R0, R3, R16 ;  /* 0x0000001003007220 */ /* 0x000fc80000400000 */
[----:B------:R-:W-:-:S05]  /*10bb0*/  FFMA R0, R151, R2, R0 ;  /* 0x0000000297007223 */ /* 0x000fca0000000000 */
[----:B------:R-:W-:-:S05]  /*10bc0*/  F2FP.BF16.F32.PACK_AB R0, RZ, R0 ;  /* 0x00000000ff00723e */ /* 0x000fca00000010ff */
[----:B------:R4:W-:Y:S01]  /*10bd0*/  STG.E.U16 desc[UR36][R160.64+0x1f2], R0 ;  /* 0x0001f200a0007986 */ /* 0x0009e2000c101524 */
[----:B------:R-:W-:Y:S05]  /*10be0*/  BRA `(.L_x_542) ;  /* 0x0000004c00987947 */ /* 0x000fea0003800000 */
.L_x_35:
[----:B------:R-:W2:Y:S01]  /*10bf0*/  LDL.LU R3, [R1] ;  /* 0x0000000001037983 */ /* 0x000ea20000300800 */
[----:B------:R-:W-:-:S03]  /*10c00*/  ULDC.64 UR4, c[0x0][0x5c0] ;  /* 0x0001700000047ab9 */ /* 0x000fc60000000a00 */
[----:B------:R-:W3:Y:S04]  /*10c10*/  LDL.LU R9, [R1+0x60] ;  /* 0x0000600001097983 */ /* 0x000ee80000300800 */
[----:B------:R-:W4:Y:S04]  /*10c20*/  LDL.LU R11, [R1+0x8c] ;  /* 0x00008c00010b7983 */ /* 0x000f280000300800 */
[----:B------:R-:W5:Y:S04]  /*10c30*/  LDL.LU R12, [R1+0x90] ;  /* 0x00009000010c7983 */ /* 0x000f680000300800 */
        /* <DEDUP_REMOVED lines=74> */
[----:B------:R-:W5:Y:S01]  /*110e0*/  LDL.LU R161, [R1+0x1cc] ;  /* 0x0001cc0001a17983 */ /* 0x000f620000300800 */
[----:B--2---:R-:W-:-:S03]  /*110f0*/  FMUL R3, R3, R2 ;  /* 0x0000000203037220 */ /* 0x004fc60000400000 */
[----:B------:R-:W2:Y:S01]  /*11100*/  LDL.LU R160, [R1+0x1d0] ;  /* 0x0001d00001a07983 */ /* 0x000ea20000300800 */
[----:B------:R-:W-:-:S03]  /*11110*/  LEA R4, P0, R6, UR4, 0x1 ;  /* 0x0000000406047c11 */ /* 0x000fc6000f8008ff */
[----:B------:R-:W2:Y:S04]  /*11120*/  LDL.LU R159, [R1+0x1d4] ;  /* 0x0001d400019f7983 */ /* 0x000ea80000300800 */
[----:B------:R-:W2:Y:S04]  /*11130*/  LDL.LU R158, [R1+0x1d8] ;  /* 0x0001d800019e7983 */ /* 0x000ea80000300800 */
[----:B------:R-:W2:Y:S04]  /*11140*/  LDL.LU R157, [R1+0x1dc] ;  /* 0x0001dc00019d7983 */ /* 0x000ea80000300800 */
[----:B------:R-:W2:Y:S01]  /*11150*/  LDL.LU R156, [R1+0x1e0] ;  /* 0x0001e000019c7983 */ /* 0x000ea20000300800 */
[----:B------:R-:W-:-:S03]  /*11160*/  LEA.HI.X R5, R6, UR5, R10, 0x1, P0 ;  /* 0x0000000506057c11 */ /* 0x000fc600080f0c0a */
[----:B------:R-:W2:Y:S01]  /*11170*/  LDL.LU R155, [R1+0x1e4] ;  /* 0x0001e400019b7983 */ /* 0x000ea20000300800 */
[----:B------:R-:W-:-:S03]  /*11180*/  F2FP.BF16.F32.PACK_AB R3, RZ, R3 ;  /* 0x00000003ff03723e */ /* 0x000fc600000010ff */
[----:B------:R-:W2:Y:S04]  /*11190*/  LDL.LU R154, [R1+0x1e8] ;  /* 0x0001e800019a7983 */ /* 0x000ea80000300800 */
[----:B------:R-:W2:Y:S04]  /*111a0*/  LDL.LU R23, [R1+0x1ec] ;  /* 0x0001ec0001177983 */ /* 0x000ea80000300800 */
[----:B------:R-:W2:Y:S04]  /*111b0*/  LDL.LU R22, [R1+0x1f0] ;  /* 0x0001f00001167983 */ /* 0x000ea80000300800 */
[----:B------:R-:W2:Y:S04]  /*111c0*/  LDL.LU R21, [R1+0x1f4] ;  /* 0x0001f40001157983 */ /* 0x000ea80000300800 */
[----:B------:R-:W2:Y:S04]  /*111d0*/  LDL.LU R20, [R1+0x1f8] ;  /* 0x0001f80001147983 */ /* 0x000ea80000300800 */
[----:B------:R-:W2:Y:S04]  /*111e0*/  LDL.LU R19, [R1+0x1fc] ;  /* 0x0001fc0001137983 */ /* 0x000ea80000300800 */
[----:B------:R-:W3:Y:S04]  /*111f0*/  LDL.LU R7, [R1+0x8] ;  /* 0x0000080001077983 */ /* 0x000ee80000300800 */
[----:B------:R-:W4:Y:S04]  /*11200*/  LDL.LU R6, [R1+0xc] ;  /* 0x00000c0001067983 */ /* 0x000f280000300800 */
[----:B------:R0:W-:Y:S04]  /*11210*/  @P1 STG.E.U16 desc[UR36][R4.64], R3 ;  /* 0x0000000304001986 */ /* 0x0001e8000c101524 */
[----:B0-----:R-:W5:Y:S01]  /*11220*/  LDL.LU R3, [R1+0x4] ;  /* 0x0000040001037983 */ /* 0x001f620000300800 */
[----:B------:R-:W-:Y:S01]  /*11230*/  ISETP.GT.AND P0, PT, R0, 0x1, P3 ;  /* 0x000000010000780c */ /* 0x000fe20001f04270 */
[----:B------:R-:W-:Y:S01]  /*11240*/  USHF.L.U32 UR5, UR8, 0x4, URZ ;  /* 0x0000000408057899 */ /* 0x000fe2000800063f */
[----:B------:R-:W-:Y:S01]  /*11250*/  ISETP.GT.AND P2, PT, R153, 0x8, PT ;  /* 0x000000089900780c */ /* 0x000fe20003f44270 */
[----:B------:R-:W-:Y:S01]  /*11260*/  USHF.L.U64.HI UR4, UR8, 0x4, UR9 ;  /* 0x0000000408047899 */ /* 0x000fe20008010209 */
[----:B---3--:R-:W-:-:S05]  /*11270*/  FMUL R7, R7, R2 ;  /* 0x0000000207077220 */ /* 0x008fca0000400000 */
[----:B------:R-:W-:-:S04]  /*11280*/  F2FP.BF16.F32.PACK_AB R7, RZ, R7 ;  /* 0x00000007ff07723e */ /* 0x000fc800000010ff */
[----:B------:R-:W-:Y:S01]  /*11290*/  PRMT R8, R7, 0x7610, R8 ;  /* 0x0000761007087816 */ /* 0x000fe20000000008 */
[----:B-----5:R-:W-:-:S05]  /*112a0*/  FMUL R3, R3, R2 ;  /* 0x0000000203037220 */ /* 0x020fca0000400000 */
[----:B------:R-:W-:-:S05]  /*112b0*/  F2FP.BF16.F32.PACK_AB R3, RZ, R3 ;  /* 0x00000003ff03723e */ /* 0x000fca00000010ff */
[----:B------:R4:W-:Y:S01]  /*112c0*/  @P0 STG.E.U16 desc[UR36][R4.64+0x2], R3 ;  /* 0x0000020304000986 */ /* 0x0009e2000c101524 */
[----:B------:R-:W-:Y:S01]  /*112d0*/  ISETP.GT.AND P0, PT, R0, RZ, P2 ;  /* 0x000000ff0000720c */ /* 0x000fe20001704270 */
[----:B----4-:R-:W-:Y:S01]  /*112e0*/  FMUL R3, R6, R2 ;  /* 0x0000000206037220 */ /* 0x010fe20000400000 */
[----:B------:R-:W-:-:S04]  /*112f0*/  IADD3 R6, P1, R4, UR5, RZ ;  /* 0x0000000504067c10 */ /* 0x000fc8000ff3e0ff */
[----:B------:R-:W-:Y:S02]  /*11300*/  IADD3.X R7, R5, UR4, RZ, P1, !PT ;  /* 0x0000000405077c10 */ /* 0x000fe40008ffe4ff */
[----:B------:R-:W-:-:S05]  /*11310*/  F2FP.BF16.F32.PACK_AB R3, RZ, R3 ;  /* 0x00000003ff03723e */ /* 0x000fca00000010ff */
[----:B------:R0:W-:Y:S01]  /*11320*/  @P0 STG.E.U16 desc[UR36][R6.64], R8 ;  /* 0x0000000806000986 */ /* 0x0001e2000c101524 */
[----:B------:R-:W-:-:S03]  /*11330*/  ISETP.GT.AND P0, PT, R0, 0x1, P2 ;  /* 0x000000010000780c */ /* 0x000fc60001704270 */
[----:B0-----:R-:W3:Y:S10]  /*11340*/  LDL.LU R8, [R1+0x50] ;  /* 0x0000500001087983 */ /* 0x001ef40000300800 */
[----:B------:R0:W-:Y:S04]  /*11350*/  @P0 STG.E.U16 desc[UR36][R6.64+0x2], R3 ;  /* 0x0000020306000986 */ /* 0x0001e8000c101524 */
[----:B0-----:R-:W4:Y:S01]  /*11360*/  LDL.LU R3, [R1+0x10] ;  /* 0x0000100001037983 */ /* 0x001f220000300800 */
[----:B------:R-:W-:Y:S01]  /*11370*/  ISETP.GT.AND P0, PT, R0, 0x8, P3 ;  /* 0x000000080000780c */ /* 0x000fe20001f04270 */
[----:B----4-:R-:W-:-:S05]  /*11380*/  FMUL R3, R3, R2 ;  /* 0x0000000203037220 */ /* 0x010fca0000400000 */
[----:B------:R-:W-:-:S07]  /*11390*/  F2FP.BF16.F32.PACK_AB R3, RZ, R3 ;  /* 0x00000003ff03723e */ /* 0x000fce00000010ff */
        /* <DEDUP_REMOVED lines=73> */
[----:B---3--:R-:W-:-:S05]  /*11830*/  FMUL R8, R8, R2 ;  /* 0x0000000208087220 */ /* 0x008fca0000400000 */
[----:B------:R-:W-:Y:S01]  /*11840*/  F2FP.BF16.F32.PACK_AB R8, RZ, R8 ;  /* 0x00000008ff08723e */ /* 0x000fe200000010ff */
[----:B----4-:R-:W-:-:S05]  /*11850*/  FMUL R3, R3, R2 ;  /* 0x0000000203037220 */ /* 0x010fca0000400000 */
[----:B------:R-:W-:-:S05]  /*11860*/  F2FP.BF16.F32.PACK_AB R3, RZ, R3 ;  /* 0x00000003ff03723e */ /* 0x000fca00000010ff */
[----:B------:R0:W-:Y:S01]  /*11870*/  @P0 STG.E.U16 desc[UR36][R6.64+0x42], R3 ;  /* 0x0000420306000986 */ /* 0x0001e2000c101524 */
[----:B------:R-:W-:-:S03]  /*11880*/  ISETP.GT.AND P0, PT, R0, 0x28, P3 ;  /* 0x000000280000780c */ /* 0x000fc60001f04270 */
[----:B0-----:R-:W3:Y:S01]  /*11890*/  LDL.LU R3, [R1+0x54] ;  /* 0x0000540001037983 */ /* 0x001ee20000300800 */
[----:B------:R-:W-:-:S09]  /*118a0*/  ISETP.GT.AND P1, PT, R0, 0x29, P3 ;  /* 0x000000290000780c */ /* 0x000fd20001f24270 */
[----:B------:R0:W-:Y:S04]  /*118b0*/  @P0 STG.E.U16 desc[UR36][R4.64+0x50], R8 ;  /* 0x0000500804000986 */ /* 0x0001e8000c101524 */
[----:B0-----:R-:W4:Y:S01]  /*118c0*/  LDL.LU R8, [R1+0x58] ;  /* 0x0000580001087983 */ /* 0x001f220000300800 */
[----:B---3--:R-:W-:-:S05]  /*118d0*/  FMUL R3, R3, R2 ;  /* 0x0000000203037220 */ /* 0x008fca0000400000 */
[----:B------:R-:W-:-:S05]  /*118e0*/  F2FP.BF16.F32.PACK_AB R3, RZ, R3 ;  /* 0x00000003ff03723e */ /* 0x000fca00000010ff */
[----:B------:R0:W-:Y:S01]  /*118f0*/  @P1 STG.E.U16 desc[UR36][R4.64+0x52], R3 ;  /* 0x0000520304001986 */ /* 0x0001e2000c101524 */
[----:B----4-:R-:W-:-:S05]  /*11900*/  FMUL R8, R8, R2 ;  /* 0x0000000208087220 */ /* 0x010fca0000400000 */
[----:B------:R-:W-:Y:S01]  /*11910*/  F2FP.BF16.F32.PACK_AB R8, RZ, R8 ;  /* 0x00000008ff08723e */ /* 0x000fe200000010ff */
[----:B0-----:R-:W3:Y:S03]  /*11920*/  LDL.LU R3, [R1+0x5c] ;  /* 0x00005c0001037983 */ /* 0x001ee60000300800 */
[----:B------:R-:W-:Y:S02]  /*11930*/  PRMT R10, R8, 0x7610, R10 ;  /* 0x00007610080a7816 */ /* 0x000fe4000000000a */
[----:B------:R-:W4:Y:S01]  /*11940*/  LDL.LU R8, [R1+0x64] ;  /* 0x0000640001087983 */ /* 0x000f220000300800 */
[C---:B------:R-:W-:Y:S02]  /*11950*/  ISETP.GT.AND P1, PT, R0.reuse, 0x28, P2 ;  /* 0x000000280000780c */ /* 0x040fe40001724270 */
[C---:B------:R-:W-:Y:S02]  /*11960*/  ISETP.GT.AND P4, PT, R0.reuse, 0x29, P2 ;  /* 0x000000290000780c */ /* 0x040fe40001784270 */
[C---:B------:R-:W-:Y:S01]  /*11970*/  ISETP.GT.AND P5, PT, R0.reuse, 0x30, P3 ;  /* 0x000000300000780c */ /* 0x040fe20001fa4270 */
[----:B------:R-:W-:Y:S01]  /*11980*/  FMUL R9, R9, R2 ;  /* 0x0000000209097220 */ /* 0x000fe20000400000 */
[----:B------:R-:W-:-:S04]  /*11990*/  ISETP.GT.AND P0, PT, R0, 0x31, P3 ;  /* 0x000000310000780c */ /* 0x000fc80001f04270 */
[----:B------:R-:W-:-:S03]  /*119a0*/  F2FP.BF16.F32.PACK_AB R9, RZ, R9 ;  /* 0x00000009ff09723e */ /* 0x000fc600000010ff */
[----:B------:R0:W-:Y:S04]  /*119b0*/  @P1 STG.E.U16 desc[UR36][R6.64+0x50], R10 ;  /* 0x0000500a06001986 */ /* 0x0001e8000c101524 */
[----:B0-----:R-:W5:Y:S01]  /*119c0*/  LDL.LU R10, [R1+0x74] ;  /* 0x00007400010a7983 */ /* 0x001f620000300800 */
[----:B---3--:R-:W-:-:S05]  /*119d0*/  FMUL R3, R3, R2 ;  /* 0x0000000203037220 */ /* 0x008fca0000400000 */
[----:B------:R-:W-:Y:S01]  /*119e0*/  F2FP.BF16.F32.PACK_AB R3, RZ, R3 ;  /* 0x00000003ff03723e */ /* 0x000fe200000010ff */
[----:B----4-:R-:W-:-:S04]  /*119f0*/  FMUL R8, R8, R2 ;  /* 0x0000000208087220 */ /* 0x010fc80000400000 */
[----:B------:R0:W-:Y:S04]  /*11a00*/  @P4 STG.E.U16 desc[UR36][R6.64+0x52], R3 ;  /* 0x0000520306004986 */ /* 0x0001e8000c101524 */
[----:B------:R1:W-:Y:S01]  /*11a10*/  @P5 STG.E.U16 desc[UR36][R4.64+0x60], R9 ;  /* 0x0000600904005986 */ /* 0x0003e2000c101524 */
[----:B0-----:R-:W-:-:S03]  /*11a20*/  F2FP.BF16.F32.PACK_AB R3, RZ, R8 ;  /* 0x00000008ff03723e */ /* 0x001fc600000010ff */
[----:B------:R-:W3:Y:S01]  /*11a30*/  LDL.LU R8, [R1+0x68] ;  /* 0x0000680001087983 */ /* 0x000ee20000300800 */
[----:B-1----:R-:W-:-:S03]  /*11a40*/  PRMT R9, R3, 0x7610, R9 ;  /* 0x0000761003097816 */ /* 0x002fc60000000009 */
[----:B------:R-:W4:Y:S04]  /*11a50*/  LDL.LU R3, [R1+0x6c] ;  /* 0x00006c0001037983 */ /* 0x000f280000300800 */
[----:B------:R0:W-:Y:S04]  /*11a60*/  @P0 STG.E.U16 desc[UR36][R4.64+0x62], R9 ;  /* 0x0000620904000986 */ /* 0x0001e8000c101524 */
[----:B0-----:R-:W2:Y:S01]  /*11a70*/  LDL.LU R9, [R1+0x70] ;  /* 0x0000700001097983 */ /* 0x001ea20000300800 */
[----:B------:R-:W-:Y:S01]  /*11a80*/  ISETP.GT.AND P1, PT, R0, 0x30, P2 ;  /* 0x000000300000780c */ /* 0x000fe20001724270 */
[----:B---3--:R-:W-:-:S05]  /*11a90*/  FMUL R8, R8, R2 ;  /* 0x0000000208087220 */ /* 0x008fca0000400000 */
[----:B------:R-:W-:-:S07]  /*11aa0*/  F2FP.BF16.F32.PACK_AB R8, RZ, R8 ;  /* 0x00000008ff08723e */ /* 0x000fce00000010ff */
[----:B------:R0:W-:Y:S01]  /*11ab0*/  @P1 STG.E.U16 desc[UR36][R6.64+0x60], R8 ;  /* 0x0000600806001986 */ /* 0x0001e2000c101524 */
[----:B--2---:R-:W-:-:S05]  /*11ac0*/  FMUL R9, R9, R2 ;  /* 0x0000000209097220 */ /* 0x004fca0000400000 */
[----:B0-----:R-:W-:-:S04]  /*11ad0*/  F2FP.BF16.F32.PACK_AB R8, RZ, R9 ;  /* 0x00000009ff08723e */ /* 0x001fc800000010ff */
[----:B------:R-:W-:Y:S02]  /*11ae0*/  PRMT R9, R8, 0x7610, R9 ;  /* 0x0000761008097816 */ /* 0x000fe40000000009 */
[----:B------:R-:W2:Y:S01]  /*11af0*/  LDL.LU R8, [R1+0x78] ;  /* 0x0000780001087983 */ /* 0x000ea20000300800 */
[C---:B------:R-:W-:Y:S01]  /*11b00*/  ISETP.GT.AND P4, PT, R0.reuse, 0x31, P2 ;  /* 0x000000310000780c */ /* 0x040fe20001784270 */
[-C--:B----4-:R-:W-:Y:S01]  /*11b10*/  FMUL R3, R3, R2.reuse ;  /* 0x0000000203037220 */ /* 0x090fe20000400000 */
[----:B------:R-:W-:Y:S01]  /*11b20*/  ISETP.GT.AND P5, PT, R0, 0x38, P3 ;  /* 0x000000380000780c */ /* 0x000fe20001fa4270 */
[----:B-----5:R-:W-:-:S03]  /*11b30*/  FMUL R10, R10, R2 ;  /* 0x000000020a0a7220 */ /* 0x020fc60000400000 */
[----:B------:R-:W-:Y:S02]  /*11b40*/  F2FP.BF16.F32.PACK_AB R3, RZ, R3 ;  /* 0x00000003ff03723e */ /* 0x000fe400000010ff */
[----:B------:R-:W-:-:S05]  /*11b50*/  ISETP.GT.AND P6, PT, R0, 0x39, P3 ;  /* 0x000000390000780c */ /* 0x000fca0001fc4270 */
[----:B------:R0:W-:Y:S04]  /*11b60*/  @P4 STG.E.U16 desc[UR36][R6.64+0x62], R3 ;  /* 0x0000620306004986 */ /* 0x0001e8000c101524 */
[----:B------:R1:W-:Y:S01]  /*11b70*/  @P5 STG.E.U16 desc[UR36][R4.64+0x70], R9 ;  /* 0x0000700904005986 */ /* 0x0003e2000c101524 */
[----:B0-----:R-:W-:-:S04]  /*11b80*/  F2FP.BF16.F32.PACK_AB R3, RZ, R10 ;  /* 0x0000000aff03723e */ /* 0x001fc800000010ff */
[----:B------:R-:W-:Y:S01]  /*11b90*/  PRMT R10, R3, 0x7610, R10 ;  /* 0x00007610030a7816 */ /* 0x000fe2000000000a */
[----:B-1----:R-:W3:Y:S04]  /*11ba0*/  LDL.LU R9, [R1+0x80] ;  /* 0x0000800001097983 */ /* 0x002ee80000300800 */
[----:B------:R0:W-:Y:S01]  /*11bb0*/  @P6 STG.E.U16 desc[UR36][R4.64+0x72], R10 ;  /* 0x0000720a04006986 */ /* 0x0001e2000c101524 */
[----:B--2---:R-:W-:-:S05]  /*11bc0*/  FMUL R8, R8, R2 ;  /* 0x0000000208087220 */ /* 0x004fca0000400000 */
[----:B------:R-:W-:Y:S02]  /*11bd0*/  F2FP.BF16.F32.PACK_AB R3, RZ, R8 ;  /* 0x00000008ff03723e */ /* 0x000fe400000010ff */
[----:B------:R-:W2:Y:S02]  /*11be0*/  LDL.LU R8, [R1+0x7c] ;  /* 0x00007c0001087983 */ /* 0x000ea40000300800 */
[----:B0-----:R-:W-:Y:S02]  /*11bf0*/  PRMT R10, R3, 0x7610, R10 ;  /* 0x00007610030a7816 */ /* 0x001fe4000000000a */
[----:B------:R-:W4:Y:S01]  /*11c00*/  LDL.LU R3, [R1+0x84] ;  /* 0x0000840001037983 */ /* 0x000f220000300800 */
[C---:B------:R-:W-:Y:S02]  /*11c10*/  ISETP.GT.AND P0, PT, R0.reuse, 0x38, P2 ;  /* 0x000000380000780c */ /* 0x040fe40001704270 */
[C---:B------:R-:W-:Y:S02]  /*11c20*/  ISETP.GT.AND P1, PT, R0.reuse, 0x39, P2 ;  /* 0x000000390000780c */ /* 0x040fe40001724270 */
[----:B------:R-:W-:-:S02]  /*11c30*/  ISETP.GT.AND P4, PT, R0, 0x40, P3 ;  /* 0x000000400000780c */ /* 0x000fc40001f84270 */
[----:B------:R-:W-:-:S07]  /*11c40*/  ISETP.GT.AND P5, PT, R0, 0x41, P3 ;  /* 0x000000410000780c */ /* 0x000fce0001fa4270 */
[----:B------:R0:W-:Y:S01]  /*11c50*/  @P0 STG.E.U16 desc[UR36][R6.64+0x70], R10 ;  /* 0x0000700a06000986 */ /* 0x0001e2000c101524 */
[----:B---3--:R-:W-:-:S05]  /*11c60*/  FMUL R9, R9, R2 ;  /* 0x0000000209097220 */ /* 0x008fca0000400000 */
[----:B------:R-:W-:Y:S01]  /*11c70*/  F2FP.BF16.F32.PACK_AB R9, RZ, R9 ;  /* 0x00000009ff09723e */ /* 0x000fe200000010ff */
[-C--:B--2---:R-:W-:Y:S01]  /*11c80*/  FMUL R8, R8, R2.reuse ;  /* 0x0000000208087220 */ /* 0x084fe20000400000 */
[----:B----4-:R-:W-:-:S04]  /*11c90*/  FMUL R3, R3, R2 ;  /* 0x0000000203037220 */ /* 0x010fc80000400000 */
[----:B------:R-:W-:-:S04]  /*11ca0*/  F2FP.BF16.F32.PACK_AB R8, RZ, R8 ;  /* 0x00000008ff08723e */ /* 0x000fc800000010ff */
[----:B0-----:R-:W-:Y:S02]  /*11cb0*/  PRMT R10, R8, 0x7610, R10 ;  /* 0x00007610080a7816 */ /* 0x001fe4000000000a */
[----:B------:R-:W-:Y:S01]  /*11cc0*/  F2FP.BF16.F32.PACK_AB R3, RZ, R3 ;  /* 0x00000003ff03723e */ /* 0x000fe200000010ff */
[----:B------:R-:W2:Y:S04]  /*11cd0*/  LDL.LU R8, [R1+0x88] ;  /* 0x0000880001087983 */ /* 0x000ea80000300800 */
[----:B------:R-:W-:Y:S04]  /*11ce0*/  @P1 STG.E.U16 desc[UR36][R6.64+0x72], R10 ;  /* 0x0000720a06001986 */ /* 0x000fe8000c101524 */
[----:B------:R0:W-:Y:S04]  /*11cf0*/  @P4 STG.E.U16 desc[UR36][R4.64+0x80], R9 ;  /* 0x0000800904004986 */ /* 0x0001e8000c101524 */
[----:B------:R1:W-:Y:S04]  /*11d00*/  @P5 STG.E.U16 desc[UR36][R4.64+0x82], R3 ;  /* 0x0000820304005986 */ /* 0x0003e8000c101524 */
[----:B0-----:R-:W3:Y:S04]  /*11d10*/  LDL.LU R9, [R1+0x94] ;  /* 0x0000940001097983 */ /* 0x001ee80000300800 */
[----:B-1----:R-:W4:Y:S01]  /*11d20*/  LDL.LU R3, [R1+0x98] ;  /* 0x0000980001037983 */ /* 0x002f220000300800 */
[----:B------:R-:W-:Y:S01]  /*11d30*/  ISETP.GT.AND P0, PT, R0, 0x40, P2 ;  /* 0x000000400000780c */ /* 0x000fe20001704270 */
[----:B--2---:R-:W-:-:S05]  /*11d40*/  FMUL R8, R8, R2 ;  /* 0x0000000208087220 */ /* 0x004fca0000400000 */
[----:B------:R-:W-:-:S07]  /*11d50*/  F2FP.BF16.F32.PACK_AB R8, RZ, R8 ;  /* 0x00000008ff08723e */ /* 0x000fce00000010ff */
[----:B------:R0:W-:Y:S01]  /*11d60*/  @P0 STG.E.U16 desc[UR36][R6.64+0x80], R8 ;  /* 0x0000800806000986 */ /* 0x0001e2000c101524 */
[----:B----4-:R-:W-:-:S05]  /*11d70*/  FMUL R3, R3, R2 ;  /* 0x0000000203037220 */ /* 0x010fca0000400000 */
[----:B0-----:R-:W-:Y:S02]  /*11d80*/  F2FP.BF16.F32.PACK_AB R8, RZ, R3 ;  /* 0x00000003ff08723e */ /* 0x001fe400000010ff */
[----:B------:R-:W2:Y:S02]  /*11d90*/  LDL.LU R3, [R1+0x9c] ;  /* 0x00009c0001037983 */ /* 0x000ea40000300800 */
[----:B------:R-:W-:Y:S02]  /*11da0*/  PRMT R13, R8, 0x7610, R13 ;  /* 0x00007610080d7816 */ /* 0x000fe4000000000d */
[----:B------:R-:W4:Y:S01]  /*11db0*/  LDL.LU R8, [R1+0xa0] ;  /* 0x0000a00001087983 */ /* 0x000f220000300800 */
[C---:B------:R-:W-:Y:S01]  /*11dc0*/  ISETP.GT.AND P1, PT, R0.reuse, 0x41, P2 ;  /* 0x000000410000780c */ /* 0x040fe20001724270 */
[-C--:B---3--:R-:W-:Y:S01]  /*11dd0*/  FMUL R9, R9, R2.reuse ;  /* 0x0000000209097220 */ /* 0x088fe20000400000 */
[-C--:B------:R-:W-:Y:S01]  /*11de0*/  FMUL R11, R11, R2.reuse ;  /* 0x000000020b0b7220 */ /* 0x080fe20000400000 */
[----:B------:R-:W-:Y:S01]  /*11df0*/  ISETP.GT.AND P4, PT, R0, 0x48, P3 ;  /* 0x000000480000780c */ /* 0x000fe20001f84270 */
[----:B------:R-:W-:-:S02]  /*11e00*/  FMUL R12, R12, R2 ;  /* 0x000000020c0c7220 */ /* 0x000fc40000400000 */
[----:B------:R-:W-:Y:S02]  /*11e10*/  F2FP.BF16.F32.PACK_AB R9, RZ, R9 ;  /* 0x00000009ff09723e */ /* 0x000fe400000010ff */
[----:B------:R-:W-:Y:S02]  /*11e20*/  F2FP.BF16.F32.PACK_AB R11, RZ, R11 ;  /* 0x0000000bff0b723e */ /* 0x000fe400000010ff */
[----:B------:R-:W-:Y:S02]  /*11e30*/  F2FP.BF16.F32.PACK_AB R10, RZ, R12 ;  /* 0x0000000cff0a723e */ /* 0x000fe400000010ff */
[----:B------:R-:W-:Y:S02]  /*11e40*/  PRMT R12, R9, 0x7610, R12 ;  /* 0x00007610090c7816 */ /* 0x000fe4000000000c */
[C---:B------:R-:W-:Y:S01]  /*11e50*/  ISETP.GT.AND P5, PT, R0.reuse, 0x49, P3 ;  /* 0x000000490000780c */ /* 0x040fe20001fa4270 */
[----:B------:R-:W-:Y:S01]  /*11e60*/  @P1 STG.E.U16 desc[UR36][R6.64+0x82], R11 ;  /* 0x0000820b06001986 */ /* 0x000fe2000c101524 */
[----:B------:R-:W-:-:S02]  /*11e70*/  ISETP.GT.AND P0, PT, R0, 0x48, P2 ;  /* 0x000000480000780c */ /* 0x000fc40001704270 */
[C---:B------:R-:W-:Y:S01]  /*11e80*/  ISETP.GT.AND P1, PT, R0.reuse, 0x49, P2 ;  /* 0x000000490000780c */ /* 0x040fe20001724270 */
[----:B------:R0:W-:Y:S01]  /*11e90*/  @P4 STG.E.U16 desc[UR36][R4.64+0x90], R10 ;  /* 0x0000900a04004986 */ /* 0x0001e2000c101524 */
[----:B------:R-:W-:-:S07]  /*11ea0*/  ISETP.GT.AND P4, PT, R0, 0x50, P3 ;  /* 0x000000500000780c */ /* 0x000fce0001f84270 */
[----:B------:R1:W-:Y:S01]  /*11eb0*/  @P5 STG.E.U16 desc[UR36][R4.64+0x92], R12 ;  /* 0x0000920c04005986 */ /* 0x0003e2000c101524 */
[----:B------:R-:W-:-:S03]  /*11ec0*/  ISETP.GT.AND P5, PT, R0, 0x51, P3 ;  /* 0x000000510000780c */ /* 0x000fc60001fa4270 */
[----:B------:R3:W-:Y:S01]  /*11ed0*/  @P0 STG.E.U16 desc[UR36][R6.64+0x90], R13 ;  /* 0x0000900d06000986 */ /* 0x0007e2000c101524 */
[C---:B------:R-:W-:Y:S02]  /*11ee0*/  ISETP.GT.AND P0, PT, R0.reuse, 0x51, P2 ;  /* 0x000000510000780c */ /* 0x040fe40001704270 */
[----:B------:R-:W-:Y:S01]  /*11ef0*/  ISETP.GT.AND P6, PT, R0, 0x71, P3 ;  /* 0x000000710000780c */ /* 0x000fe20001fc4270 */
[----:B--2---:R-:W-:-:S05]  /*11f00*/  FMUL R3, R3, R2 ;  /* 0x0000000203037220 */ /* 0x004fca0000400000 */
[----:B------:R-:W-:Y:S01]  /*11f10*/  F2FP.BF16.F32.PACK_AB R9, RZ, R3 ;  /* 0x00000003ff09723e */ /* 0x000fe200000010ff */
[-C--:B----4-:R-:W-:Y:S01]  /*11f20*/  FMUL R3, R8, R2.reuse ;  /* 0x0000000208037220 */ /* 0x090fe20000400000 */
[----:B------:R-:W-:-:S04]  /*11f30*/  FMUL R8, R235, R2 ;  /* 0x00000002eb087220 */ /* 0x000fc80000400000 */
[----:B------:R-:W-:Y:S02]  /*11f40*/  F2FP.BF16.F32.PACK_AB R3, RZ, R3 ;  /* 0x00000003ff03723e */ /* 0x000fe400000010ff */
[----:B0-----:R-:W-:Y:S02]  /*11f50*/  PRMT R10, R9, 0x7610, R10 ;  /* 0x00007610090a7816 */ /* 0x001fe4000000000a */
[----:B------:R-:W-:Y:S01]  /*11f60*/  PRMT R11, R3, 0x7610, R11 ;  /* 0x00007610030b7816 */ /* 0x000fe2000000000b */
[----:B------:R-:W-:Y:S01]  /*11f70*/  FMUL R3, R233, R2 ;  /* 0x00000002e9037220 */ /* 0x000fe20000400000 */
[----:B------:R-:W-:Y:S01]  /*11f80*/  F2FP.BF16.F32.PACK_AB R8, RZ, R8 ;  /* 0x00000008ff08723e */ /* 0x000fe200000010ff */
[----:B------:R-:W-:Y:S01]  /*11f90*/  FMUL R9, R234, R2 ;  /* 0x00000002ea097220 */ /* 0x000fe20000400000 */
[----:B------:R0:W-:Y:S02]  /*11fa0*/  @P1 STG.E.U16 desc[UR36][R6.64+0x92], R10 ;  /* 0x0000920a06001986 */ /* 0x0001e4000c101524 */
[----:B-1----:R-:W-:-:S02]  /*11fb0*/  PRMT R12, R8, 0x7610, R12 ;  /* 0x00007610080c7816 */ /* 0x002fc4000000000c */
[----:B------:R-:W-:Y:S01]  /*11fc0*/  F2FP.BF16.F32.PACK_AB R8, RZ, R3 ;  /* 0x00000003ff08723e */ /* 0x000fe200000010ff */
[-C--:B------:R-:W-:Y:S01]  /*11fd0*/  FMUL R3, R232, R2.reuse ;  /* 0x00000002e8037220 */ /* 0x080fe20000400000 */
[C---:B------:R-:W-:Y:S02]  /*11fe0*/  ISETP.GT.AND P1, PT, R0.reuse, 0x50, P2 ;  /* 0x000000500000780c */ /* 0x040fe40001724270 */
[----:B------:R-:W-:Y:S01]  /*11ff0*/  F2FP.BF16.F32.PACK_AB R9, RZ, R9 ;  /* 0x00000009ff09723e */ /* 0x000fe200000010ff */
[----:B------:R1:W-:Y:S01]  /*12000*/  @P4 STG.E.U16 desc[UR36][R4.64+0xa0], R11 ;  /* 0x0000a00b04004986 */ /* 0x0003e2000c101524 */
[----:B------:R-:W-:Y:S02]  /*12010*/  ISETP.GT.AND P4, PT, R0, 0x58, P3 ;  /* 0x000000580000780c */ /* 0x000fe40001f84270 */
[----:B---3--:R-:W-:Y:S02]  /*12020*/  PRMT R13, R9, 0x7610, R13 ;  /* 0x00007610090d7816 */ /* 0x008fe4000000000d */
[----:B------:R-:W-:Y:S01]  /*12030*/  F2FP.BF16.F32.PACK_AB R9, RZ, R3 ;  /* 0x00000003ff09723e */ /* 0x000fe200000010ff */
[-C--:B------:R-:W-:Y:S01]  /*12040*/  FMUL R3, R230, R2.reuse ;  /* 0x00000002e6037220 */ /* 0x080fe20000400000 */
[----:B------:R-:W-:Y:S01]  /*12050*/  PRMT R14, R8, 0x7610, R14 ;  /* 0x00007610080e7816 */ /* 0x000fe2000000000e */
[----:B------:R-:W-:Y:S01]  /*12060*/  FMUL R8, R231, R2 ;  /* 0x00000002e7087220 */ /* 0x000fe20000400000 */
[----:B------:R2:W-:Y:S01]  /*12070*/  @P5 STG.E.U16 desc[UR36][R4.64+0xa2], R12 ;  /* 0x0000a20c04005986 */ /* 0x0005e2000c101524 */
[----:B------:R-:W-:-:S02]  /*12080*/  ISETP.GT.AND P5, PT, R0, 0x59, P3 ;  /* 0x000000590000780c */ /* 0x000fc40001fa4270 */
[----:B------:R-:W-:Y:S01]  /*12090*/  F2FP.BF16.F32.PACK_AB R3, RZ, R3 ;  /* 0x00000003ff03723e */ /* 0x000fe200000010ff */
[----:B------:R-:W-:Y:S01]  /*120a0*/  @P1 STG.E.U16 desc[UR36][R6.64+0xa0], R13 ;  /* 0x0000a00d06001986 */ /* 0x000fe2000c101524 */
[----:B0-----:R-:W-:Y:S01]  /*120b0*/  F2FP.BF16.F32.PACK_AB R10, RZ, R8 ;  /* 0x00000008ff0a723e */ /* 0x001fe200000010ff */
[-C--:B------:R-:W-:Y:S01]  /*120c0*/  FMUL R8, R229, R2.reuse ;  /* 0x00000002e5087220 */ /* 0x080fe20000400000 */
[----:B-1----:R-:W-:Y:S01]  /*120d0*/  PRMT R11, R3, 0x7610, R11 ;  /* 0x00007610030b7816 */ /* 0x002fe2000000000b */
[----:B------:R-:W-:Y:S01]  /*120e0*/  @P0 STG.E.U16 desc[UR36][R6.64+0xa2], R14 ;  /* 0x0000a20e06000986 */ /* 0x000fe2000c101524 */
[----:B------:R-:W-:Y:S01]  /*120f0*/  ISETP.GT.AND P0, PT, R0, 0x58, P2 ;  /* 0x000000580000780c */ /* 0x000fe20001704270 */
[----:B------:R-:W-:Y:S01]  /*12100*/  FMUL R3, R228, R2 ;  /* 0x00000002e4037220 */ /* 0x000fe20000400000 */
[C---:B------:R-:W-:Y:S01]  /*12110*/  ISETP.GT.AND P1, PT, R0.reuse, 0x59, P2 ;  /* 0x000000590000780c */ /* 0x040fe20001724270 */
[----:B------:R0:W-:Y:S01]  /*12120*/  @P4 STG.E.U16 desc[UR36][R4.64+0xb0], R9 ;  /* 0x0000b00904004986 */ /* 0x0001e2000c101524 */
[----:B------:R-:W-:-:S02]  /*12130*/  ISETP.GT.AND P4, PT, R0, 0x60, P3 ;  /* 0x000000600000780c */ /* 0x000fc40001f84270 */
[----:B------:R-:W-:Y:S01]  /*12140*/  F2FP.BF16.F32.PACK_AB R8, RZ, R8 ;  /* 0x00000008ff08723e */ /* 0x000fe200000010ff */
[----:B------:R1:W-:Y:S03]  /*12150*/  @P5 STG.E.U16 desc[UR36][R4.64+0xb2], R10 ;  /* 0x0000b20a04005986 */ /* 0x0003e6000c101524 */
[----:B--2---:R-:W-:Y:S02]  /*12160*/  PRMT R12, R8, 0x7610, R12 ;  /* 0x00007610080c7816 */ /* 0x004fe4000000000c */
[----:B0-----:R-:W-:Y:S01]  /*12170*/  F2FP.BF16.F32.PACK_AB R9, RZ, R3 ;  /* 0x00000003ff09723e */ /* 0x001fe200000010ff */
[-C--:B------:R-:W-:Y:S01]  /*12180*/  FMUL R3, R227, R2.reuse ;  /* 0x00000002e3037220 */ /* 0x080fe20000400000 */
[-C--:B------:R-:W-:Y:S02]  /*12190*/  FMUL R8, R226, R2.reuse ;  /* 0x00000002e2087220 */ /* 0x080fe40000400000 */
[----:B-1----:R-:W-:Y:S01]  /*121a0*/  PRMT R10, R9, 0x7610, R10 ;  /* 0x00007610090a7816 */ /* 0x002fe2000000000a */
[----:B------:R0:W-:Y:S01]  /*121b0*/  @P0 STG.E.U16 desc[UR36][R6.64+0xb0], R11 ;  /* 0x0000b00b06000986 */ /* 0x0001e2000c101524 */
[----:B------:R-:W-:Y:S01]  /*121c0*/  F2FP.BF16.F32.PACK_AB R3, RZ, R3 ;  /* 0x00000003ff03723e */ /* 0x000fe200000010ff */
[----:B------:R-:W-:Y:S01]  /*121d0*/  FMUL R9, R225, R2 ;  /* 0x00000002e1097220 */ /* 0x000fe20000400000 */
[C---:B------:R-:W-:Y:S01]  /*121e0*/  ISETP.GT.AND P5, PT, R0.reuse, 0x61, P3 ;  /* 0x000000610000780c */ /* 0x040fe20001fa4270 */
[----:B------:R1:W-:Y:S01]  /*121f0*/  @P1 STG.E.U16 desc[UR36][R6.64+0xb2], R12 ;  /* 0x0000b20c06001986 */ /* 0x0003e2000c101524 */
[----:B------:R-:W-:-:S03]  /*12200*/  ISETP.GT.AND P1, PT, R0, 0x60, P2 ;  /* 0x000000600000780c */ /* 0x000fc60001724270 */
[----:B------:R-:W-:Y:S01]  /*12210*/  @P4 STG.E.U16 desc[UR36][R4.64+0xc0], R10 ;  /* 0x0000c00a04004986 */ /* 0x000fe2000c101524 */
[----:B------:R-:W-:Y:S02]  /*12220*/  ISETP.GT.AND P4, PT, R0, 0x61, P2 ;  /* 0x000000610000780c */ /* 0x000fe40001784270 */
[----:B------:R-:W-:Y:S02]  /*12230*/  F2FP.BF16.F32.PACK_AB R8, RZ, R8 ;  /* 0x00000008ff08723e */ /* 0x000fe400000010ff */
[----:B0-----:R-:W-:Y:S01]  /*12240*/  PRMT R11, R3, 0x7610, R11 ;  /* 0x00007610030b7816 */ /* 0x001fe2000000000b */
[-C--:B------:R-:W-:Y:S01]  /*12250*/  FMUL R3, R224, R2.reuse ;  /* 0x00000002e0037220 */ /* 0x080fe20000400000 */
[----:B------:R-:W-:Y:S02]  /*12260*/  F2FP.BF16.F32.PACK_AB R9, RZ, R9 ;  /* 0x00000009ff09723e */ /* 0x000fe400000010ff */
[----:B-1----:R-:W-:Y:S02]  /*12270*/  PRMT R12, R8, 0x7610, R12 ;  /* 0x00007610080c7816 */ /* 0x002fe4000000000c */
[----:B------:R-:W-:Y:S01]  /*12280*/  F2FP.BF16.F32.PACK_AB R8, RZ, R3 ;  /* 0x00000003ff08723e */ /* 0x000fe200000010ff */
[----:B------:R-:W-:Y:S01]  /*12290*/  FMUL R3, R223, R2 ;  /* 0x00000002df037220 */ /* 0x000fe20000400000 */
[----:B------:R-:W-:Y:S01]  /*122a0*/  PRMT R13, R9, 0x7610, R13 ;  /* 0x00007610090d7816 */ /* 0x000fe2000000000d */
[----:B------:R0:W-:Y:S01]  /*122b0*/  @P5 STG.E.U16 desc[UR36][R4.64+0xc2], R11 ;  /* 0x0000c20b04005986 */ /* 0x0001e2000c101524 */
[----:B------:R-:W-:-:S02]  /*122c0*/  ISETP.GT.AND P0, PT, R0, 0x68, P3 ;  /* 0x000000680000780c */ /* 0x000fc40001f04270 */
[----:B------:R-:W-:Y:S01]  /*122d0*/  F2FP.BF16.F32.PACK_AB R9, RZ, R3 ;  /* 0x00000003ff09723e */ /* 0x000fe200000010ff */
[----:B------:R1:W-:Y:S01]  /*122e0*/  @P1 STG.E.U16 desc[UR36][R6.64+0xc0], R12 ;  /* 0x0000c00c06001986 */ /* 0x0003e2000c101524 */
[----:B------:R-:W-:-:S03]  /*122f0*/  FMUL R3, R221, R2 ;  /* 0x00000002dd037220 */ /* 0x000fc60000400000 */
[----:B------:R-:W-:Y:S01]  /*12300*/  @P4 STG.E.U16 desc[UR36][R6.64+0xc2], R13 ;  /* 0x0000c20d06004986 */ /* 0x000fe2000c101524 */
[----:B------:R-:W-:Y:S02]  /*12310*/  ISETP.GT.AND P4, PT, R0, 0x69, P3 ;  /* 0x000000690000780c */ /* 0x000fe40001f84270 */
[----:B------:R-:W-:Y:S01]  /*12320*/  PRMT R14, R8, 0x7610, R14 ;  /* 0x00007610080e7816 */ /* 0x000fe2000000000e */
[-C--:B------:R-:W-:Y:S01]  /*12330*/  FMUL R8, R222, R2.reuse ;  /* 0x00000002de087220 */ /* 0x080fe20000400000 */
[----:B------:R-:W-:Y:S02]  /*12340*/  F2FP.BF16.F32.PACK_AB R3, RZ, R3 ;  /* 0x00000003ff03723e */ /* 0x000fe400000010ff */
[----:B------:R-:W-:Y:S01]  /*12350*/  ISETP.GT.AND P1, PT, R0, 0x68, P2 ;  /* 0x000000680000780c */ /* 0x000fe20001724270 */
[----:B------:R-:W-:Y:S01]  /*12360*/  @P0 STG.E.U16 desc[UR36][R4.64+0xd0], R14 ;  /* 0x0000d00e04000986 */ /* 0x000fe2000c101524 */
[----:B0-----:R-:W-:Y:S01]  /*12370*/  PRMT R11, R3, 0x7610, R11 ;  /* 0x00007610030b7816 */ /* 0x001fe2000000000b */
[----:B------:R-:W-:Y:S01]  /*12380*/  FMUL R3, R219, R2 ;  /* 0x00000002db037220 */ /* 0x000fe20000400000 */
[----:B------:R-:W-:Y:S01]  /*12390*/  F2FP.BF16.F32.PACK_AB R10, RZ, R8 ;  /* 0x00000008ff0a723e */ /* 0x000fe200000010ff */
[----:B------:R-:W-:Y:S01]  /*123a0*/  FMUL R8, R220, R2 ;  /* 0x00000002dc087220 */ /* 0x000fe20000400000 */
[C---:B------:R-:W-:Y:S01]  /*123b0*/  ISETP.GT.AND P0, PT, R0.reuse, 0x69, P2 ;  /* 0x000000690000780c */ /* 0x040fe20001704270 */
[----:B------:R0:W-:Y:S01]  /*123c0*/  @P4 STG.E.U16 desc[UR36][R4.64+0xd2], R9 ;  /* 0x0000d20904004986 */ /* 0x0001e2000c101524 */
[----:B------:R-:W-:-:S02]  /*123d0*/  ISETP.GT.AND P5, PT, R0, 0x70, P3 ;  /* 0x000000700000780c */ /* 0x000fc40001fa4270 */
[----:B------:R-:W-:-:S04]  /*123e0*/  F2FP.BF16.F32.PACK_AB R8, RZ, R8 ;  /* 0x00000008ff08723e */ /* 0x000fc800000010ff */
[----:B-1----:R-:W-:Y:S02]  /*123f0*/  PRMT R12, R8, 0x7610, R12 ;  /* 0x00007610080c7816 */ /* 0x002fe4000000000c */
[----:B0-----:R-:W-:Y:S01]  /*12400*/  F2FP.BF16.F32.PACK_AB R9, RZ, R3 ;  /* 0x00000003ff09723e */ /* 0x001fe200000010ff */
[-C--:B------:R-:W-:Y:S01]  /*12410*/  FMUL R3, R218, R2.reuse ;  /* 0x00000002da037220 */ /* 0x080fe20000400000 */
[----:B------:R-:W-:Y:S01]  /*12420*/  FMUL R8, R217, R2 ;  /* 0x00000002d9087220 */ /* 0x000fe20000400000 */
[----:B------:R0:W-:Y:S03]  /*12430*/  @P1 STG.E.U16 desc[UR36][R6.64+0xd0], R10 ;  /* 0x0000d00a06001986 */ /* 0x0001e6000c101524 */
[----:B------:R-:W-:Y:S01]  /*12440*/  F2FP.BF16.F32.PACK_AB R3, RZ, R3 ;  /* 0x00000003ff03723e */ /* 0x000fe200000010ff */
[----:B------:R1:W-:Y:S01]  /*12450*/  @P0 STG.E.U16 desc[UR36][R6.64+0xd2], R11 ;  /* 0x0000d20b06000986 */ /* 0x0003e2000c101524 */
[----:B------:R-:W-:-:S02]  /*12460*/  ISETP.GT.AND P1, PT, R0, 0x70, P2 ;  /* 0x000000700000780c */ /* 0x000fc40001724270 */
[----:B------:R-:W-:Y:S01]  /*12470*/  F2FP.BF16.F32.PACK_AB R8, RZ, R8 ;  /* 0x00000008ff08723e */ /* 0x000fe200000010ff */
[----:B------:R2:W-:Y:S01]  /*12480*/  @P5 STG.E.U16 desc[UR36][R4.64+0xe0], R12 ;  /* 0x0000e00c04005986 */ /* 0x0005e2000c101524 */
[----:B0-----:R-:W-:Y:S01]  /*12490*/  PRMT R10, R9, 0x7610, R10 ;  /* 0x00007610090a7816 */ /* 0x001fe2000000000a */
[-C--:B------:R-:W-:Y:S01]  /*124a0*/  FMUL R9, R216, R2.reuse ;  /* 0x00000002d8097220 */ /* 0x080fe20000400000 */
[----:B-1----:R-:W-:Y:S01]  /*124b0*/  PRMT R11, R3, 0x7610, R11 ;  /* 0x00007610030b7816 */ /* 0x002fe2000000000b */
[----:B------:R-:W-:-:S03]  /*124c0*/  FMUL R3, R215, R2 ;  /* 0x00000002d7037220 */ /* 0x000fc60000400000 */
[----:B------:R-:W-:Y:S02]  /*124d0*/  F2FP.BF16.F32.PACK_AB R9, RZ, R9 ;  /* 0x00000009ff09723e */ /* 0x000fe400000010ff */
[----:B--2---:R-:W-:Y:S02]  /*124e0*/  PRMT R12, R8, 0x7610, R12 ;  /* 0x00007610080c7816 */ /* 0x004fe4000000000c */
[----:B------:R-:W-:Y:S01]  /*124f0*/  F2FP.BF16.F32.PACK_AB R8, RZ, R3 ;  /* 0x00000003ff08723e */ /* 0x000fe200000010ff */
[----:B------:R-:W-:Y:S01]  /*12500*/  FMUL R3, R214, R2 ;  /* 0x00000002d6037220 */ /* 0x000fe20000400000 */
[C---:B------:R-:W-:Y:S02]  /*12510*/  ISETP.GT.AND P4, PT, R0.reuse, 0x71, P2 ;  /* 0x000000710000780c */ /* 0x040fe40001784270 */
[----:B------:R-:W-:Y:S01]  /*12520*/  ISETP.GT.AND P5, PT, R0, 0x78, P3 ;  /* 0x000000780000780c */ /* 0x000fe20001fa4270 */
[----:B------:R0:W-:Y:S01]  /*12530*/  @P6 STG.E.U16 desc[UR36][R4.64+0xe2], R10 ;  /* 0x0000e20a04006986 */ /* 0x0001e2000c101524 */
[----:B------:R-:W-:-:S02]  /*12540*/  PRMT R13, R9, 0x7610, R13 ;  /* 0x00007610090d7816 */ /* 0x000fc4000000000d */
[----:B------:R-:W-:Y:S01]  /*12550*/  F2FP.BF16.F32.PACK_AB R9, RZ, R3 ;  /* 0x00000003ff09723e */ /* 0x000fe200000010ff */
[----:B------:R1:W-:Y:S01]  /*12560*/  @P1 STG.E.U16 desc[UR36][R6.64+0xe0], R11 ;  /* 0x0000e00b06001986 */ /* 0x0003e2000c101524 */
[----:B------:R-:W-:Y:S01]  /*12570*/  ISETP.GT.AND P0, PT, R0, 0x79, P3 ;  /* 0x000000790000780c */ /* 0x000fe20001f04270 */
[-C--:B------:R-:W-:Y:S01]  /*12580*/  FMUL R3, R212, R2.reuse ;  /* 0x00000002d4037220 */ /* 0x080fe20000400000 */
[----:B------:R-:W-:Y:S02]  /*12590*/  ISETP.GT.AND P1, PT, R0, 0x78, P2 ;  /* 0x000000780000780c */ /* 0x000fe40001724270 */
[----:B------:R-:W-:Y:S01]  /*125a0*/  PRMT R14, R8, 0x7610, R14 ;  /* 0x00007610080e7816 */ /* 0x000fe2000000000e */
[----:B------:R-:W-:Y:S01]  /*125b0*/  FMUL R8, R213, R2 ;  /* 0x00000002d5087220 */ /* 0x000fe20000400000 */
[----:B------:R-:W-:Y:S01]  /*125c0*/  F2FP.BF16.F32.PACK_AB R3, RZ, R3 ;  /* 0x00000003ff03723e */ /* 0x000fe200000010ff */
[----:B------:R2:W-:Y:S01]  /*125d0*/  @P4 STG.E.U16 desc[UR36][R6.64+0xe2], R12 ;  /* 0x0000e20c06004986 */ /* 0x0005e2000c101524 */
[----:B------:R-:W-:-:S02]  /*125e0*/  ISETP.GT.AND P4, PT, R0, 0x79, P2 ;  /* 0x000000790000780c */ /* 0x000fc40001784270 */
[----:B0-----:R-:W-:Y:S01]  /*125f0*/  F2FP.BF16.F32.PACK_AB R10, RZ, R8 ;  /* 0x00000008ff0a723e */ /* 0x001fe200000010ff */
[----:B------:R-:W-:Y:S01]  /*12600*/  @P5 STG.E.U16 desc[UR36][R4.64+0xf0], R13 ;  /* 0x0000f00d04005986 */ /* 0x000fe2000c101524 */
[----:B-1----:R-:W-:Y:S01]  /*12610*/  PRMT R11, R3, 0x7610, R11 ;  /* 0x00007610030b7816 */ /* 0x002fe2000000000b */
[-C--:B------:R-:W-:Y:S01]  /*12620*/  FMUL R3, R210, R2.reuse ;  /* 0x00000002d2037220 */ /* 0x080fe20000400000 */
[----:B------:R-:W-:Y:S01]  /*12630*/  FMUL R8, R211, R2 ;  /* 0x00000002d3087220 */ /* 0x000fe20000400000 */
[C---:B------:R-:W-:Y:S01]  /*12640*/  ISETP.GT.AND P5, PT, R0.reuse, 0x80, P3 ;  /* 0x000000800000780c */ /* 0x040fe20001fa4270 */
[----:B------:R-:W-:Y:S01]  /*12650*/  @P0 STG.E.U16 desc[UR36][R4.64+0xf2], R14 ;  /* 0x0000f20e04000986 */ /* 0x000fe2000c101524 */
[----:B------:R-:W-:-:S03]  /*12660*/  ISETP.GT.AND P6, PT, R0, 0x81, P3 ;  /* 0x000000810000780c */ /* 0x000fc60001fc4270 */
[----:B------:R0:W-:Y:S01]  /*12670*/  @P1 STG.E.U16 desc[UR36][R6.64+0xf0], R9 ;  /* 0x0000f00906001986 */ /* 0x0001e2000c101524 */
[----:B------:R-:W-:-:S04]  /*12680*/  F2FP.BF16.F32.PACK_AB R8, RZ, R8 ;  /* 0x00000008ff08723e */ /* 0x000fc800000010ff */
[----:B--2---:R-:W-:Y:S01]  /*12690*/  PRMT R12, R8, 0x7610, R12 ;  /* 0x00007610080c7816 */ /* 0x004fe2000000000c */
[-C--:B------:R-:W-:Y:S01]  /*126a0*/  FMUL R8, R208, R2.reuse ;  /* 0x00000002d0087220 */ /* 0x080fe20000400000 */
[----:B0-----:R-:W-:Y:S01]  /*126b0*/  F2FP.BF16.F32.PACK_AB R9, RZ, R3 ;  /* 0x00000003ff09723e */ /* 0x001fe200000010ff */
[----:B------:R-:W-:Y:S01]  /*126c0*/  FMUL R3, R209, R2 ;  /* 0x00000002d1037220 */ /* 0x000fe20000400000 */
[----:B------:R0:W-:Y:S01]  /*126d0*/  @P4 STG.E.U16 desc[UR36][R6.64+0xf2], R10 ;  /* 0x0000f20a06004986 */ /* 0x0001e2000c101524 */
[----:B------:R-:W-:-:S03]  /*126e0*/  ISETP.GT.AND P0, PT, R0, 0x80, P2 ;  /* 0x000000800000780c */ /* 0x000fc60001704270 */
[----:B------:R-:W-:Y:S01]  /*126f0*/  F2FP.BF16.F32.PACK_AB R3, RZ, R3 ;  /* 0x00000003ff03723e */ /* 0x000fe200000010ff */
[----:B------:R1:W-:Y:S01]  /*12700*/  @P5 STG.E.U16 desc[UR36][R4.64+0x100], R11 ;  /* 0x0001000b04005986 */ /* 0x0003e2000c101524 */
[----:B------:R-:W-:Y:S02]  /*12710*/  ISETP.GT.AND P1, PT, R0, 0x81, P2 ;  /* 0x000000810000780c */ /* 0x000fe40001724270 */
[----:B------:R-:W-:Y:S01]  /*12720*/  F2FP.BF16.F32.PACK_AB R8, RZ, R8 ;  /* 0x00000008ff08723e */ /* 0x000fe200000010ff */
[----:B------:R2:W-:Y:S01]  /*12730*/  @P6 STG.E.U16 desc[UR36][R4.64+0x102], R12 ;  /* 0x0001020c04006986 */ /* 0x0005e2000c101524 */
[----:B0-----:R-:W-:Y:S01]  /*12740*/  PRMT R10, R9, 0x7610, R10 ;  /* 0x00007610090a7816 */ /* 0x001fe2000000000a */
[-C--:B------:R-:W-:Y:S01]  /*12750*/  FMUL R9, R207, R2.reuse ;  /* 0x00000002cf097220 */ /* 0x080fe20000400000 */
[----:B-1----:R-:W-:Y:S01]  /*12760*/  PRMT R11, R3, 0x7610, R11 ;  /* 0x00007610030b7816 */ /* 0x002fe2000000000b */
[----:B------:R-:W-:Y:S01]  /*12770*/  FMUL R3, R206, R2 ;  /* 0x00000002ce037220 */ /* 0x000fe20000400000 */
[----:B------:R-:W-:-:S02]  /*12780*/  ISETP.GT.AND P4, PT, R0, 0x88, P3 ;  /* 0x000000880000780c */ /* 0x000fc40001f84270 */
[----:B--2---:R-:W-:Y:S02]  /*12790*/  PRMT R12, R8, 0x7610, R12 ;  /* 0x00007610080c7816 */ /* 0x004fe4000000000c */
[----:B------:R-:W-:Y:S01]  /*127a0*/  F2FP.BF16.F32.PACK_AB R8, RZ, R3 ;  /* 0x00000003ff08723e */ /* 0x000fe200000010ff */
[-C--:B------:R-:W-:Y:S01]  /*127b0*/  FMUL R3, R205, R2.reuse ;  /* 0x00000002cd037220 */ /* 0x080fe20000400000 */
[----:B------:R-:W-:Y:S02]  /*127c0*/  F2FP.BF16.F32.PACK_AB R9, RZ, R9 ;  /* 0x00000009ff09723e */ /* 0x000fe400000010ff */
[C---:B------:R-:W-:Y:S01]  /*127d0*/  ISETP.GT.AND P5, PT, R0.reuse, 0x89, P3 ;  /* 0x000000890000780c */ /* 0x040fe20001fa4270 */
[----:B------:R0:W-:Y:S01]  /*127e0*/  @P0 STG.E.U16 desc[UR36][R6.64+0x100], R10 ;  /* 0x0001000a06000986 */ /* 0x0001e2000c101524 */
[----:B------:R-:W-:Y:S02]  /*127f0*/  PRMT R13, R9, 0x7610, R13 ;  /* 0x00007610090d7816 */ /* 0x000fe4000000000d */
[----:B------:R-:W-:Y:S01]  /*12800*/  F2FP.BF16.F32.PACK_AB R9, RZ, R3 ;  /* 0x00000003ff09723e */ /* 0x000fe200000010ff */
[----:B------:R1:W-:Y:S01]  /*12810*/  @P1 STG.E.U16 desc[UR36][R6.64+0x102], R11 ;  /* 0x0001020b06001986 */ /* 0x0003e2000c101524 */
[C---:B------:R-:W-:Y:S01]  /*12820*/  ISETP.GT.AND P0, PT, R0.reuse, 0x88, P2 ;  /* 0x000000880000780c */ /* 0x040fe20001704270 */
[----:B------:R-:W-:Y:S01]  /*12830*/  FMUL R3, R203, R2 ;  /* 0x00000002cb037220 */ /* 0x000fe20000400000 */
[----:B------:R-:W-:-:S02]  /*12840*/  ISETP.GT.AND P1, PT, R0, 0x89, P2 ;  /* 0x000000890000780c */ /* 0x000fc40001724270 */
[----:B------:R-:W-:Y:S01]  /*12850*/  PRMT R14, R8, 0x7610, R14 ;  /* 0x00007610080e7816 */ /* 0x000fe2000000000e */
[----:B------:R-:W-:Y:S01]  /*12860*/  FMUL R8, R204, R2 ;  /* 0x00000002cc087220 */ /* 0x000fe20000400000 */
[----:B------:R-:W-:Y:S01]  /*12870*/  F2FP.BF16.F32.PACK_AB R3, RZ, R3 ;  /* 0x00000003ff03723e */ /* 0x000fe200000010ff */
[----:B------:R2:W-:Y:S01]  /*12880*/  @P4 STG.E.U16 desc[UR36][R4.64+0x110], R12 ;  /* 0x0001100c04004986 */ /* 0x0005e2000c101524 */
[----:B------:R-:W-:Y:S02]  /*12890*/  ISETP.GT.AND P4, PT, R0, 0x90, P3 ;  /* 0x000000900000780c */ /* 0x000fe40001f84270 */
        /* <DEDUP_REMOVED lines=9> */
[----:B------:R-:W-:Y:S02]  /*12930*/  F2FP.BF16.F32.PACK_AB R8, RZ, R8 ;  /* 0x00000008ff08723e */ /* 0x000fe400000010ff */
[----:B------:R-:W-:Y:S01]  /*12940*/  ISETP.GT.AND P1, PT, R0, 0x91, P2 ;  /* 0x000000910000780c */ /* 0x000fe20001724270 */
[----:B------:R1:W-:Y:S01]  /*12950*/  @P4 STG.E.U16 desc[UR36][R4.64+0x120], R10 ;  /* 0x0001200a04004986 */ /* 0x0003e2000c101524 */
[----:B--2---:R-:W-:Y:S01]  /*12960*/  PRMT R12, R8, 0x7610, R12 ;  /* 0x00007610080c7816 */ /* 0x004fe2000000000c */
[-C--:B------:R-:W-:Y:S01]  /*12970*/  FMUL R8, R199, R2.reuse ;  /* 0x00000002c7087220 */ /* 0x080fe20000400000 */
[----:B0-----:R-:W-:Y:S01]  /*12980*/  F2FP.BF16.F32.PACK_AB R9, RZ, R3 ;  /* 0x00000003ff09723e */ /* 0x001fe200000010ff */
[----:B------:R-:W-:Y:S01]  /*12990*/  FMUL R3, R200, R2 ;  /* 0x00000002c8037220 */ /* 0x000fe20000400000 */
[----:B------:R-:W-:Y:S01]  /*129a0*/  ISETP.GT.AND P4, PT, R0, 0x98, P3 ;  /* 0x000000980000780c */ /* 0x000fe20001f84270 */
[----:B------:R0:W-:Y:S03]  /*129b0*/  @P5 STG.E.U16 desc[UR36][R4.64+0x122], R11 ;  /* 0x0001220b04005986 */ /* 0x0001e6000c101524 */
[----:B------:R-:W-:-:S02]  /*129c0*/  F2FP.BF16.F32.PACK_AB R3, RZ, R3 ;  /* 0x00000003ff03723e */ /* 0x000fc400000010ff */
[----:B-1----:R-:W-:Y:S01]  /*129d0*/  PRMT R10, R9, 0x7610, R10 ;  /* 0x00007610090a7816 */ /* 0x002fe2000000000a */
[----:B------:R-:W-:Y:S01]  /*129e0*/  FMUL R9, R198, R2 ;  /* 0x00000002c6097220 */ /* 0x000fe20000400000 */
[----:B------:R-:W-:Y:S01]  /*129f0*/  F2FP.BF16.F32.PACK_AB R8, RZ, R8 ;  /* 0x00000008ff08723e */ /* 0x000fe200000010ff */
[----:B------:R1:W-:Y:S01]  /*12a00*/  @P0 STG.E.U16 desc[UR36][R6.64+0x120], R12 ;  /* 0x0001200c06000986 */ /* 0x0003e2000c101524 */
[----:B0-----:R-:W-:Y:S01]  /*12a10*/  PRMT R11, R3, 0x7610, R11 ;  /* 0x00007610030b7816 */ /* 0x001fe2000000000b */
[----:B------:R-:W-:Y:S01]  /*12a20*/  FMUL R3, R197, R2 ;  /* 0x00000002c5037220 */ /* 0x000fe20000400000 */
[C---:B------:R-:W-:Y:S01]  /*12a30*/  ISETP.GT.AND P5, PT, R0.reuse, 0x99, P3 ;  /* 0x000000990000780c */ /* 0x040fe20001fa4270 */
[----:B------:R0:W-:Y:S01]  /*12a40*/  @P1 STG.E.U16 desc[UR36][R6.64+0x122], R10 ;  /* 0x0001220a06001986 */ /* 0x0001e2000c101524 */
[----:B------:R-:W-:Y:S02]  /*12a50*/  ISETP.GT.AND P1, PT, R0, 0x98, P2 ;  /* 0x000000980000780c */ /* 0x000fe40001724270 */
[----:B------:R-:W-:-:S02]  /*12a60*/  F2FP.BF16.F32.PACK_AB R9, RZ, R9 ;  /* 0x00000009ff09723e */ /* 0x000fc400000010ff */
[----:B-1----:R-:W-:Y:S02]  /*12a70*/  PRMT R12, R8, 0x7610, R12 ;  /* 0x00007610080c7816 */ /* 0x002fe4000000000c */
[----:B------:R-:W-:Y:S01]  /*12a80*/  F2FP.BF16.F32.PACK_AB R8, RZ, R3 ;  /* 0x00000003ff08723e */ /* 0x000fe200000010ff */
[-C--:B------:R-:W-:Y:S01]  /*12a90*/  FMUL R3, R196, R2.reuse ;  /* 0x00000002c4037220 */ /* 0x080fe20000400000 */
[C---:B------:R-:W-:Y:S01]  /*12aa0*/  ISETP.GT.AND P0, PT, R0.reuse, 0x99, P2 ;  /* 0x000000990000780c */ /* 0x040fe20001704270 */
[----:B------:R1:W-:Y:S01]  /*12ab0*/  @P4 STG.E.U16 desc[UR36][R4.64+0x130], R11 ;  /* 0x0001300b04004986 */ /* 0x0003e2000c101524 */
[----:B------:R-:W-:Y:S02]  /*12ac0*/  ISETP.GT.AND P4, PT, R0, 0xa0, P3 ;  /* 0x000000a00000780c */ /* 0x000fe40001f84270 */
[----:B------:R-:W-:Y:S02]  /*12ad0*/  PRMT R13, R9, 0x7610, R13 ;  /* 0x00007610090d7816 */ /* 0x000fe4000000000d */
        /* <DEDUP_REMOVED lines=68> */
[----:B------:R-:W-:Y:S02]  /*12f20*/  ISETP.GT.AND P1, PT, R0, 0xb8, P2 ;  /* 0x000000b80000780c */ /* 0x000fe40001724270 */
[----:B------:R-:W-:Y:S02]  /*12f30*/  F2FP.BF16.F32.PACK_AB R8, RZ, R8 ;  /* 0x00000008ff08723e */ /* 0x000fe400000010ff */
[----:B0-----:R-:W-:Y:S01]  /*12f40*/  PRMT R10, R9, 0x7610, R10 ;  /* 0x00007610090a7816 */ /* 0x001fe2000000000a */
[-C--:B------:R-:W-:Y:S01]  /*12f50*/  FMUL R9, R180, R2.reuse ;  /* 0x00000002b4097220 */ /* 0x080fe20000400000 */
[----:B-1----:R-:W-:Y:S01]  /*12f60*/  PRMT R11, R3, 0x7610, R11 ;  /* 0x00007610030b7816 */ /* 0x002fe2000000000b */
[----:B------:R-:W-:Y:S01]  /*12f70*/  FMUL R3, R179, R2 ;  /* 0x00000002b3037220 */ /* 0x000fe20000400000 */
[----:B------:R0:W-:Y:S02]  /*12f80*/  @P5 STG.E.U16 desc[UR36][R4.64+0x170], R12 ;  /* 0x0001700c04005986 */ /* 0x0001e4000c101524 */
[----:B------:R-:W-:-:S02]  /*12f90*/  F2FP.BF16.F32.PACK_AB R9, RZ, R9 ;  /* 0x00000009ff09723e */ /* 0x000fc400000010ff */
[C---:B------:R-:W-:Y:S02]  /*12fa0*/  ISETP.GT.AND P4, PT, R0.reuse, 0xb9, P2 ;  /* 0x000000b90000780c */ /* 0x040fe40001784270 */
[----:B------:R-:W-:Y:S02]  /*12fb0*/  ISETP.GT.AND P5, PT, R0, 0xc0, P3 ;  /* 0x000000c00000780c */ /* 0x000fe40001fa4270 */
[----:B0-----:R-:W-:Y:S02]  /*12fc0*/  PRMT R12, R8, 0x7610, R12 ;  /* 0x00007610080c7816 */ /* 0x001fe4000000000c */
[----:B------:R-:W-:Y:S01]  /*12fd0*/  F2FP.BF16.F32.PACK_AB R8, RZ, R3 ;  /* 0x00000003ff08723e */ /* 0x000fe200000010ff */
[----:B------:R-:W-:Y:S01]  /*12fe0*/  FMUL R3, R178, R2 ;  /* 0x00000002b2037220 */ /* 0x000fe20000400000 */
[----:B------:R-:W-:Y:S01]  /*12ff0*/  PRMT R13, R9, 0x7610, R13 ;  /* 0x00007610090d7816 */ /* 0x000fe2000000000d */
[----:B------:R0:W-:Y:S01]  /*13000*/  @P6 STG.E.U16 desc[UR36][R4.64+0x172], R10 ;  /* 0x0001720a04006986 */ /* 0x0001e2000c101524 */
[----:B------:R-:W-:-:S02]  /*13010*/  ISETP.GT.AND P0, PT, R0, 0xc1, P3 ;  /* 0x000000c10000780c */ /* 0x000fc40001f04270 */
[----:B------:R-:W-:Y:S01]  /*13020*/  F2FP.BF16.F32.PACK_AB R9, RZ, R3 ;  /* 0x00000003ff09723e */ /* 0x000fe200000010ff */
[----:B------:R1:W-:Y:S01]  /*13030*/  @P1 STG.E.U16 desc[UR36][R6.64+0x170], R11 ;  /* 0x0001700b06001986 */ /* 0x0003e2000c101524 */
[-C--:B------:R-:W-:Y:S01]  /*13040*/  FMUL R3, R176, R2.reuse ;  /* 0x00000002b0037220 */ /* 0x080fe20000400000 */
[----:B------:R-:W-:Y:S02]  /*13050*/  ISETP.GT.AND P1, PT, R0, 0xc0, P2 ;  /* 0x000000c00000780c */ /* 0x000fe40001724270 */
        /* <DEDUP_REMOVED lines=40> */
[C---:B------:R-:W-:Y:S01]  /*132e0*/  ISETP.GT.AND P0, PT, R0.reuse, 0xd0, P2 ;  /* 0x000000d00000780c */ /* 0x040fe20001704270 */
        /* <DEDUP_REMOVED lines=11> */
[----:B------:R-:W-:Y:S01]  /*133a0*/  ISETP.GT.AND P5, PT, R0, 0xd9, P3 ;  /* 0x000000d90000780c */ /* 0x000fe20001fa4270 */
[----:B------:R-:W-:Y:S01]  /*133b0*/  FMUL R8, R166, R2 ;  /* 0x00000002a6087220 */ /* 0x000fe20000400000 */
[----:B------:R-:W-:Y:S01]  /*133c0*/  @P0 STG.E.U16 desc[UR36][R6.64+0x1a0], R14 ;  /* 0x0001a00e06000986 */ /* 0x000fe2000c101524 */
[----:B------:R-:W-:-:S03]  /*133d0*/  ISETP.GT.AND P0, PT, R0, 0xd8, P2 ;  /* 0x000000d80000780c */ /* 0x000fc60001704270 */
[----:B------:R0:W-:Y:S01]  /*133e0*/  @P1 STG.E.U16 desc[UR36][R6.64+0x1a2], R9 ;  /* 0x0001a20906001986 */ /* 0x0001e2000c101524 */
[----:B------:R-:W-:Y:S02]  /*133f0*/  F2FP.BF16.F32.PACK_AB R8, RZ, R8 ;  /* 0x00000008ff08723e */ /* 0x000fe400000010ff */
[----:B------:R-:W-:Y:S02]  /*13400*/  ISETP.GT.AND P1, PT, R0, 0xd9, P2 ;  /* 0x000000d90000780c */ /* 0x000fe40001724270 */
        /* <DEDUP_REMOVED lines=16> */
[----:B------:R1:W-:Y:S01]  /*13510*/  @P1 STG.E.U16 desc[UR36][R6.64+0x1b2], R10 ;  /* 0x0001b20a06001986 */ /* 0x0003e2000c101524 */
[----:B------:R-:W-:Y:S02]  /*13520*/  ISETP.GT.AND P1, PT, R0, 0xe0, P2 ;  /* 0x000000e00000780c */ /* 0x000fe40001724270 */
[----:B0-----:R-:W-:Y:S02]  /*13530*/  PRMT R12, R8, 0x7610, R12 ;  /* 0x00007610080c7816 */ /* 0x001fe4000000000c */
[----:B------:R-:W-:Y:S01]  /*13540*/  F2FP.BF16.F32.PACK_AB R8, RZ, R3 ;  /* 0x00000003ff08723e */ /* 0x000fe200000010ff */
[-C--:B------:R-:W-:Y:S01]  /*13550*/  FMUL R3, R160, R2.reuse ;  /* 0x00000002a0037220 */ /* 0x080fe20000400000 */
[----:B------:R-:W-:Y:S01]  /*13560*/  ISETP.GT.AND P0, PT, R0, 0xe1, P2 ;  /* 0x000000e10000780c */ /* 0x000fe20001704270 */
[----:B------:R0:W-:Y:S01]  /*13570*/  @P4 STG.E.U16 desc[UR36][R4.64+0x1c0], R11 ;  /* 0x0001c00b04004986 */ /* 0x0001e2000c101524 */
[----:B-1----:R-:W-:Y:S02]  /*13580*/  PRMT R10, R9, 0x7610, R10 ;  /* 0x00007610090a7816 */ /* 0x002fe4000000000a */
[----:B------:R-:W-:Y:S01]  /*13590*/  PRMT R13, R8, 0x7610, R13 ;  /* 0x00007610080d7816 */ /* 0x000fe2000000000d */
[----:B------:R-:W-:Y:S01]  /*135a0*/  @P5 STG.E.U16 desc[UR36][R4.64+0x1c2], R12 ;  /* 0x0001c20c04005986 */ /* 0x000fe2000c101524 */
[----:B------:R-:W-:Y:S01]  /*135b0*/  FMUL R8, R159, R2 ;  /* 0x000000029f087220 */ /* 0x000fe20000400000 */
[----:B------:R-:W-:-:S02]  /*135c0*/  ISETP.GT.AND P4, PT, R0, 0xe8, P3 ;  /* 0x000000e80000780c */ /* 0x000fc40001f84270 */
[----:B------:R-:W-:Y:S01]  /*135d0*/  F2FP.BF16.F32.PACK_AB R9, RZ, R3 ;  /* 0x00000003ff09723e */ /* 0x000fe200000010ff */
[----:B------:R-:W-:Y:S01]  /*135e0*/  FMUL R3, R158, R2 ;  /* 0x000000029e037220 */ /* 0x000fe20000400000 */
[C---:B------:R-:W-:Y:S02]  /*135f0*/  ISETP.GT.AND P5, PT, R0.reuse, 0xe9, P3 ;  /* 0x000000e90000780c */ /* 0x040fe40001fa4270 */
[----:B------:R-:W-:Y:S02]  /*13600*/  ISETP.GT.AND P6, PT, R0, 0xe8, P2 ;  /* 0x000000e80000780c */ /* 0x000fe400017c4270 */
[----:B------:R-:W-:Y:S01]  /*13610*/  F2FP.BF16.F32.PACK_AB R8, RZ, R8 ;  /* 0x00000008ff08723e */ /* 0x000fe200000010ff */
[----:B------:R1:W-:Y:S01]  /*13620*/  @P1 STG.E.U16 desc[UR36][R6.64+0x1c0], R10 ;  /* 0x0001c00a06001986 */ /* 0x0003e2000c101524 */
[----:B------:R-:W-:Y:S02]  /*13630*/  F2FP.BF16.F32.PACK_AB R3, RZ, R3 ;  /* 0x00000003ff03723e */ /* 0x000fe400000010ff */
[----:B0-----:R-:W-:-:S02]  /*13640*/  PRMT R11, R8, 0x7610, R11 ;  /* 0x00007610080b7816 */ /* 0x001fc4000000000b */
[----:B------:R-:W-:Y:S01]  /*13650*/  PRMT R18, R3, 0x7610, R18 ;  /* 0x0000761003127816 */ /* 0x000fe20000000012 */
[----:B------:R0:W-:Y:S01]  /*13660*/  @P0 STG.E.U16 desc[UR36][R6.64+0x1c2], R13 ;  /* 0x0001c20d06000986 */ /* 0x0001e2000c101524 */
[----:B-1----:R-:W-:Y:S01]  /*13670*/  PRMT R10, R9, 0x7610, R10 ;  /* 0x00007610090a7816 */ /* 0x002fe2000000000a */
[----:B------:R-:W-:-:S04]  /*13680*/  FMUL R3, R157, R2 ;  /* 0x000000029d037220 */ /* 0x000fc80000400000 */
[----:B------:R-:W-:Y:S01]  /*13690*/  @P4 STG.E.U16 desc[UR36][R4.64+0x1d0], R10 ;  /* 0x0001d00a04004986 */ /* 0x000fe2000c101524 */
[----:B------:R-:W-:-:S03]  /*136a0*/  ISETP.GT.AND P4, PT, R0, 0xe9, P2 ;  /* 0x000000e90000780c */ /* 0x000fc60001784270 */
[----:B------:R1:W-:Y:S01]  /*136b0*/  @P5 STG.E.U16 desc[UR36][R4.64+0x1d2], R11 ;  /* 0x0001d20b04005986 */ /* 0x0003e2000c101524 */
[----:B------:R-:W-:-:S03]  /*136c0*/  ISETP.GT.AND P5, PT, R0, 0xf0, P3 ;  /* 0x000000f00000780c */ /* 0x000fc60001fa4270 */
[----:B------:R-:W-:Y:S01]  /*136d0*/  @P6 STG.E.U16 desc[UR36][R6.64+0x1d0], R18 ;  /* 0x0001d01206006986 */ /* 0x000fe2000c101524 */
[----:B------:R-:W-:Y:S01]  /*136e0*/  ISETP.GT.AND P6, PT, R0, 0xf1, P3 ;  /* 0x000000f10000780c */ /* 0x000fe20001fc4270 */
[-C--:B------:R-:W-:Y:S01]  /*136f0*/  FMUL R8, R156, R2.reuse ;  /* 0x000000029c087220 */ /* 0x080fe20000400000 */
[----:B------:R-:W-:Y:S01]  /*13700*/  FMUL R9, R155, R2 ;  /* 0x000000029b097220 */ /* 0x000fe20000400000 */
[----:B0-----:R-:W-:-:S03]  /*13710*/  F2FP.BF16.F32.PACK_AB R13, RZ, R3 ;  /* 0x00000003ff0d723e */ /* 0x001fc600000010ff */
[----:B------:R-:W-:Y:S02]  /*13720*/  F2FP.BF16.F32.PACK_AB R14, RZ, R8 ;  /* 0x00000008ff0e723e */ /* 0x000fe400000010ff */
[----:B------:R-:W-:Y:S01]  /*13730*/  F2FP.BF16.F32.PACK_AB R15, RZ, R9 ;  /* 0x00000009ff0f723e */ /* 0x000fe200000010ff */
[----:B------:R-:W-:Y:S01]  /*13740*/  @P4 STG.E.U16 desc[UR36][R6.64+0x1d2], R13 ;  /* 0x0001d20d06004986 */ /* 0x000fe2000c101524 */
[----:B------:R-:W-:-:S03]  /*13750*/  ISETP.GT.AND P4, PT, R0, 0xf1, P2 ;  /* 0x000000f10000780c */ /* 0x000fc60001784270 */
[----:B------:R-:W-:Y:S04]  /*13760*/  @P5 STG.E.U16 desc[UR36][R4.64+0x1e0], R14 ;  /* 0x0001e00e04005986 */ /* 0x000fe8000c101524 */
[----:B------:R-:W-:Y:S01]  /*13770*/  @P6 STG.E.U16 desc[UR36][R4.64+0x1e2], R15 ;  /* 0x0001e20f04006986 */ /* 0x000fe2000c101524 */
[----:B------:R-:W-:Y:S01]  /*13780*/  ISETP.GT.AND P6, PT, R0, 0xf0, P2 ;  /* 0x000000f00000780c */ /* 0x000fe200017c4270 */
[-C--:B-1----:R-:W-:Y:S01]  /*13790*/  FMUL R11, R154, R2.reuse ;  /* 0x000000029a0b7220 */ /* 0x082fe20000400000 */
[----:B------:R-:W-:-:S04]  /*137a0*/  FMUL R12, R23, R2 ;  /* 0x00000002170c7220 */ /* 0x000fc80000400000 */
[----:B------:R-:W-:Y:S02]  /*137b0*/  F2FP.BF16.F32.PACK_AB R11, RZ, R11 ;  /* 0x0000000bff0b723e */ /* 0x000fe400000010ff */
[----:B------:R-:W-:Y:S02]  /*137c0*/  F2FP.BF16.F32.PACK_AB R12, RZ, R12 ;  /* 0x0000000cff0c723e */ /* 0x000fe400000010ff */
[C---:B------:R-:W-:Y:S02]  /*137d0*/  ISETP.GT.AND P5, PT, R0.reuse, 0xf8, P3 ;  /* 0x000000f80000780c */ /* 0x040fe40001fa4270 */
[----:B------:R-:W-:Y:S01]  /*137e0*/  ISETP.GT.AND P3, PT, R0, 0xf9, P3 ;  /* 0x000000f90000780c */ /* 0x000fe20001f64270 */
[----:B------:R-:W-:Y:S01]  /*137f0*/  @P6 STG.E.U16 desc[UR36][R6.64+0x1e0], R11 ;  /* 0x0001e00b06006986 */ /* 0x000fe2000c101524 */
[----:B------:R-:W-:-:S03]  /*13800*/  FMUL R10, R22, R2 ;  /* 0x00000002160a7220 */ /* 0x000fc60000400000 */
[----:B------:R0:W-:Y:S01]  /*13810*/  @P4 STG.E.U16 desc[UR36][R6.64+0x1e2], R12 ;  /* 0x0001e20c06004986 */ /* 0x0001e2000c101524 */
[----:B------:R-:W-:Y:S01]  /*13820*/  ISETP.GT.AND P4, PT, R0, 0xf8, P2 ;  /* 0x000000f80000780c */ /* 0x000fe20001784270 */
[-C--:B------:R-:W-:Y:S01]  /*13830*/  FMUL R9, R21, R2.reuse ;  /* 0x0000000215097220 */ /* 0x080fe20000400000 */
[-C--:B------:R-:W-:Y:S01]  /*13840*/  FMUL R8, R19, R2.reuse ;  /* 0x0000000213087220 */ /* 0x080fe20000400000 */
[----:B------:R-:W-:Y:S01]  /*13850*/  FMUL R3, R20, R2 ;  /* 0x0000000214037220 */ /* 0x000fe20000400000 */
[----:B------:R-:W-:Y:S02]  /*13860*/  F2FP.BF16.F32.PACK_AB R10, RZ, R10 ;  /* 0x0000000aff0a723e */ /* 0x000fe400000010ff */
[----:B------:R-:W-:Y:S02]  /*13870*/  ISETP.GT.AND P2, PT, R0, 0xf9, P2 ;  /* 0x000000f90000780c */ /* 0x000fe40001744270 */
[----:B------:R-:W-:Y:S02]  /*13880*/  F2FP.BF16.F32.PACK_AB R9, RZ, R9 ;  /* 0x00000009ff09723e */ /* 0x000fe400000010ff */
[----:B------:R-:W-:-:S02]  /*13890*/  F2FP.BF16.F32.PACK_AB R8, RZ, R8 ;  /* 0x00000008ff08723e */ /* 0x000fc400000010ff */
[----:B------:R-:W-:Y:S01]  /*138a0*/  F2FP.BF16.F32.PACK_AB R3, RZ, R3 ;  /* 0x00000003ff03723e */ /* 0x000fe200000010ff */
[----:B------:R-:W-:Y:S01]  /*138b0*/  @P5 STG.E.U16 desc[UR36][R4.64+0x1f0], R10 ;  /* 0x0001f00a04005986 */ /* 0x000fe2000c101524 */
[----:B0-----:R-:W-:Y:S01]  /*138c0*/  PRMT R12, R8, 0x7610, R12 ;  /* 0x00007610080c7816 */ /* 0x001fe2000000000c */
[----:B------:R-:W-:Y:S01]  /*138d0*/  @P4 IMAD.MOV.U32 R8, RZ, RZ, R6 ;  /* 0x000000ffff084224 */ /* 0x000fe200078e0006 */
[----:B------:R-:W-:Y:S01]  /*138e0*/  PRMT R11, R3, 0x7610, R11 ;  /* 0x00007610030b7816 */ /* 0x000fe2000000000b */
[----:B------:R0:W-:Y:S01]  /*138f0*/  @P3 STG.E.U16 desc[UR36][R4.64+0x1f2], R9 ;  /* 0x0001f20904003986 */ /* 0x0001e2000c101524 */
[----:B------:R-:W-:Y:S01]  /*13900*/  USHF.L.U32 UR12, UR8, 0x8, URZ ;  /* 0x00000008080c7899 */ /* 0x000fe2000800063f */
[----:B------:R-:W-:Y:S01]  /*13910*/  ISETP.GT.AND P1, PT, R153, 0x80, PT ;  /* 0x000000809900780c */ /* 0x000fe20003f24270 */
[----:B------:R-:W-:Y:S01]  /*13920*/  USHF.L.U64.HI UR11, UR8, 0x8, UR9 ;  /* 0x00000008080b7899 */ /* 0x000fe20008010209 */
[----:B0-----:R-:W-:-:S03]  /*13930*/  @P4 IMAD.MOV.U32 R9, RZ, RZ, R7 ;  /* 0x000000ffff094224 */ /* 0x001fc600078e0007 */
[----:B------:R-:W-:Y:S02]  /*13940*/  IMAD.U32 R3, RZ, RZ, UR12 ;  /* 0x0000000cff037e24 */ /* 0x000fe4000f8e00ff */
[----:B------:R0:W-:Y:S01]  /*13950*/  @P4 STG.E.U16 desc[UR36][R8.64+0x1f0], R11 ;  /* 0x0001f00b08004986 */ /* 0x0001e2000c101524 */
[C---:B------:R-:W-:Y:S02]  /*13960*/  ISETP.GT.AND P3, PT, R0.reuse, RZ, P1 ;  /* 0x000000ff0000720c */ /* 0x040fe40000f64270 */
[----:B------:R-:W-:Y:S01]  /*13970*/  ISETP.GT.AND P4, PT, R0, 0x1, P1 ;  /* 0x000000010000780c */ /* 0x000fe20000f84270 */
[-C--:B------:R-:W-:Y:S01]  /*13980*/  FMUL R24, R24, R2.reuse ;  /* 0x0000000218187220 */ /* 0x080fe20000400000 */
[----:B------:R-:W-:Y:S01]  /*13990*/  FMUL R25, R25, R2 ;  /* 0x0000000219197220 */ /* 0x000fe20000400000 */
[----:B0-----:R-:W-:Y:S02]  /*139a0*/  @P2 IMAD.MOV.U32 R8, RZ, RZ, R6 ;  /* 0x000000ffff082224 */ /* 0x001fe400078e0006 */
[----:B------:R-:W-:-:S02]  /*139b0*/  @P2 IMAD.MOV.U32 R9, RZ, RZ, R7 ;  /* 0x000000ffff092224 */ /* 0x000fc400078e0007 */
[----:B------:R-:W-:-:S03]  /*139c0*/  IMAD.U32 R7, RZ, RZ, UR11 ;  /* 0x0000000bff077e24 */ /* 0x000fc6000f8e00ff */
[----:B------:R0:W-:Y:S01]  /*139d0*/  @P2 STG.E.U16 desc[UR36][R8.64+0x1f2], R12 ;  /* 0x0001f20c08002986 */ /* 0x0001e2000c101524 */
[C---:B------:R-:W-:Y:S02]  /*139e0*/  IADD3 R6, P2, P6, R4.reuse, UR5, R3 ;  /* 0x0000000504067c10 */ /* 0x040fe4000fe5e003 */
[----:B------:R-:W-:Y:S02]  /*139f0*/  IADD3 R4, P5, R4, UR12, RZ ;  /* 0x0000000c04047c10 */ /* 0x000fe4000ffbe0ff */
[----:B------:R-:W-:Y:S02]  /*13a00*/  IADD3.X R7, R5, UR4, R7, P2, P6 ;  /* 0x0000000405077c10 */ /* 0x000fe400097ec407 */
[----:B------:R-:W-:Y:S02]  /*13a10*/  ISETP.GT.AND P0, PT, R153, 0x88, PT ;  /* 0x000000889900780c */ /* 0x000fe40003f04270 */
[----:B------:R-:W-:Y:S02]  /*13a20*/  F2FP.BF16.F32.PACK_AB R24, RZ, R24 ;  /* 0x00000018ff18723e */ /* 0x000fe400000010ff */
[----:B------:R-:W-:-:S02]  /*13a30*/  IADD3.X R5, R5, UR11, RZ, P5, !PT ;  /* 0x0000000b05057c10 */ /* 0x000fc4000affe4ff */
[----:B------:R-:W-:Y:S02]  /*13a40*/  F2FP.BF16.F32.PACK_AB R25, RZ, R25 ;  /* 0x00000019ff19723e */ /* 0x000fe400000010ff */
[C---:B------:R-:W-:Y:S01]  /*13a50*/  ISETP.GT.AND P2, PT, R0.reuse, RZ, P0 ;  /* 0x000000ff0000720c */ /* 0x040fe20000744270 */
[----:B------:R-:W-:Y:S01]  /*13a60*/  @P3 STG.E.U16 desc[UR36][R4.64], R24 ;  /* 0x0000001804003986 */ /* 0x000fe2000c101524 */
[----:B------:R-:W-:Y:S01]  /*13a70*/  ISETP.GT.AND P3, PT, R0, 0x1, P0 ;  /* 0x000000010000780c */ /* 0x000fe20000764270 */
[-C--:B------:R-:W-:Y:S02]  /*13a80*/  FMUL R26, R26, R2.reuse ;  /* 0x000000021a1a7220 */ /* 0x080fe40000400000 */
[----:B------:R-:W-:Y:S01]  /*13a90*/  @P4 STG.E.U16 desc[UR36][R4.64+0x2], R25 ;  /* 0x0000021904004986 */ /* 0x000fe2000c101524 */
[----:B------:R-:W-:Y:S01]  /*13aa0*/  ISETP.GT.AND P4, PT, R0, 0x8, P1 ;  /* 0x000000080000780c */ /* 0x000fe20000f84270 */
[-C--:B------:R-:W-:Y:S01]  /*13ab0*/  FMUL R27, R27, R2.reuse ;  /* 0x000000021b1b7220 */ /* 0x080fe20000400000 */
[----:B0-----:R-:W-:Y:S01]  /*13ac0*/  IADD3 R8, P5, R4, UR5, RZ ;  /* 0x0000000504087c10 */ /* 0x001fe2000ffbe0ff */
[----:B------:R-:W-:Y:S01]  /*13ad0*/  FMUL R28, R28, R2 ;  /* 0x000000021c1c7220 */ /* 0x000fe20000400000 */
[----:B------:R-:W-:-:S02]  /*13ae0*/  F2FP.BF16.F32.PACK_AB R26, RZ, R26 ;  /* 0x0000001aff1a723e */ /* 0x000fc400000010ff */
[----:B------:R-:W-:Y:S02]  /*13af0*/  IADD3.X R9, R5, UR4, RZ, P5, !PT ;  /* 0x0000000405097c10 */ /* 0x000fe4000affe4ff */
[----:B------:R-:W-:Y:S02]  /*13b00*/  F2FP.BF16.F32.PACK_AB R27, RZ, R27 ;  /* 0x0000001bff1b723e */ /* 0x000fe400000010ff */
[----:B------:R-:W-:Y:S01]  /*13b10*/  F2FP.BF16.F32.PACK_AB R28, RZ, R28 ;  /* 0x0000001cff1c723e */ /* 0x000fe200000010ff */
[----:B------:R-:W-:Y:S01]  /*13b20*/  @P2 STG.E.U16 desc[UR36][R8.64], R26 ;  /* 0x0000001a08002986 */ /* 0x000fe2000c101524 */
[C---:B------:R-:W-:Y:S02]  /*13b30*/  ISETP.GT.AND P5, PT, R0.reuse, 0x9, P1 ;  /* 0x000000090000780c */ /* 0x040fe40000fa4270 */
[C---:B------:R-:W-:Y:S01]  /*13b40*/  ISETP.GT.AND P2, PT, R0.reuse, 0x8, P0 ;  /* 0x000000080000780c */ /* 0x040fe20000744270 */
[----:B------:R-:W-:Y:S01]  /*13b50*/  @P3 STG.E.U16 desc[UR36][R8.64+0x2], R27 ;  /* 0x0000021b08003986 */ /* 0x000fe2000c101524 */
[-C--:B------:R-:W-:Y:S01]  /*13b60*/  FMUL R29, R29, R2.reuse ;  /* 0x000000021d1d7220 */ /* 0x080fe20000400000 */
[----:B------:R-:W-:Y:S01]  /*13b70*/  ISETP.GT.AND P3, PT, R0, 0x9, P0 ;  /* 0x000000090000780c */ /* 0x000fe20000764270 */
[-C--:B------:R-:W-:Y:S01]  /*13b80*/  FMUL R30, R30, R2.reuse ;  /* 0x000000021e1e7220 */ /* 0x080fe20000400000 */
[----:B------:R-:W-:Y:S01]  /*13b90*/  @P4 STG.E.U16 desc[UR36][R4.64+0x10], R28 ;  /* 0x0000101c04004986 */ /* 0x000fe2000c101524 */
[----:B------:R-:W-:Y:S01]  /*13ba0*/  ISETP.GT.AND P4, PT, R0, 0x10, P1 ;  /* 0x000000100000780c */ /* 0x000fe20000f84270 */
[-C--:B------:R-:W-:Y:S01]  /*13bb0*/  FMUL R31, R31, R2.reuse ;  /* 0x000000021f1f7220 */ /* 0x080fe20000400000 */
[----:B------:R-:W-:Y:S01]  /*13bc0*/  IADD3 R10, P6, R4, UR5, RZ ;  /* 0x00000005040a7c10 */ /* 0x000fe2000ffde0ff */
[----:B------:R-:W-:Y:S01]  /*13bd0*/  FMUL R32, R32, R2 ;  /* 0x0000000220207220 */ /* 0x000fe20000400000 */
[----:B------:R-:W-:-:S02]  /*13be0*/  F2FP.BF16.F32.PACK_AB R29, RZ, R29 ;  /* 0x0000001dff1d723e */ /* 0x000fc400000010ff */
[----:B------:R-:W-:Y:S02]  /*13bf0*/  F2FP.BF16.F32.PACK_AB R30, RZ, R30 ;  /* 0x0000001eff1e723e */ /* 0x000fe400000010ff */
[----:B------:R-:W-:Y:S02]  /*13c00*/  IADD3.X R11, R5, UR4, RZ, P6, !PT ;  /* 0x00000004050b7c10 */ /* 0x000fe4000b7fe4ff */
[----:B------:R-:W-:Y:S01]  /*13c10*/  F2FP.BF16.F32.PACK_AB R31, RZ, R31 ;  /* 0x0000001fff1f723e */ /* 0x000fe200000010ff */
[----:B------:R-:W-:Y:S01]  /*13c20*/  @P5 STG.E.U16 desc[UR36][R4.64+0x12], R29 ;  /* 0x0000121d04005986 */ /* 0x000fe2000c101524 */
[----:B------:R-:W-:Y:S02]  /*13c30*/  F2FP.BF16.F32.PACK_AB R32, RZ, R32 ;  /* 0x00000020ff20723e */ /* 0x000fe400000010ff */
[C---:B------:R-:W-:Y:S01]  /*13c40*/  ISETP.GT.AND P5, PT, R0.reuse, 0x11, P1 ;  /* 0x000000110000780c */ /* 0x040fe20000fa4270 */
[----:B------:R-:W-:Y:S01]  /*13c50*/  @P2 STG.E.U16 desc[UR36][R10.64+0x10], R30 ;  /* 0x0000101e0a002986 */ /* 0x000fe2000c101524 */
[----:B------:R-:W-:Y:S01]  /*13c60*/  ISETP.GT.AND P2, PT, R0, 0x10, P0 ;  /* 0x000000100000780c */ /* 0x000fe20000744270 */
[----:B------:R-:W-:-:S02]  /*13c70*/  FMUL R33, R33, R2 ;  /* 0x0000000221217220 */ /* 0x000fc40000400000 */
[----:B------:R-:W-:Y:S01]  /*13c80*/  @P3 STG.E.U16 desc[UR36][R6.64+0x12], R31 ;  /* 0x0000121f06003986 */ /* 0x000fe2000c101524 */
[----:B------:R-:W-:Y:S01]  /*13c90*/  ISETP.GT.AND P3, PT, R0, 0x11, P0 ;  /* 0x000000110000780c */ /* 0x000fe20000764270 */
[-C--:B------:R-:W-:Y:S02]  /*13ca0*/  FMUL R34, R34, R2.reuse ;  /* 0x0000000222227220 */ /* 0x080fe40000400000 */
[----:B------:R-:W-:Y:S01]  /*13cb0*/  @P4 STG.E.U16 desc[UR36][R4.64+0x20], R32 ;  /* 0x0000202004004986 */ /* 0x000fe2000c101524 */
[----:B------:R-:W-:Y:S01]  /*13cc0*/  ISETP.GT.AND P4, PT, R0, 0x18, P1 ;  /* 0x000000180000780c */ /* 0x000fe20000f84270 */
[-C--:B------:R-:W-:Y:S01]  /*13cd0*/  FMUL R35, R35, R2.reuse ;  /* 0x0000000223237220 */ /* 0x080fe20000400000 */
[----:B------:R-:W-:Y:S01]  /*13ce0*/  FMUL R36, R36, R2 ;  /* 0x0000000224247220 */ /* 0x000fe20000400000 */
[----:B------:R-:W-:Y:S02]  /*13cf0*/  F2FP.BF16.F32.PACK_AB R33, RZ, R33 ;  /* 0x00000021ff21723e */ /* 0x000fe400000010ff */
[----:B------:R-:W-:-:S02]  /*13d00*/  F2FP.BF16.F32.PACK_AB R34, RZ, R34 ;  /* 0x00000022ff22723e */ /* 0x000fc400000010ff */
[----:B------:R-:W-:Y:S01]  /*13d10*/  F2FP.BF16.F32.PACK_AB R35, RZ, R35 ;  /* 0x00000023ff23723e */ /* 0x000fe200000010ff */
[----:B------:R-:W-:Y:S01]  /*13d20*/  @P5 STG.E.U16 desc[UR36][R4.64+0x22], R33 ;  /* 0x0000222104005986 */ /* 0x000fe2000c101524 */
[----:B------:R-:W-:Y:S02]  /*13d30*/  F2FP.BF16.F32.PACK_AB R36, RZ, R36 ;  /* 0x00000024ff24723e */ /* 0x000fe400000010ff */
[C---:B------:R-:W-:Y:S01]  /*13d40*/  ISETP.GT.AND P5, PT, R0.reuse, 0x19, P1 ;  /* 0x000000190000780c */ /* 0x040fe20000fa4270 */
[----:B------:R-:W-:Y:S01]  /*13d50*/  @P2 STG.E.U16 desc[UR36][R6.64+0x20], R34 ;  /* 0x0000202206002986 */ /* 0x000fe2000c101524 */
[C---:B------:R-:W-:Y:S01]  /*13d60*/  ISETP.GT.AND P2, PT, R0.reuse, 0x18, P0 ;  /* 0x000000180000780c */ /* 0x040fe20000744270 */
[-C--:B------:R-:W-:Y:S02]  /*13d70*/  FMUL R37, R37, R2.reuse ;  /* 0x0000000225257220 */ /* 0x080fe40000400000 */
[----:B------:R-:W-:Y:S01]  /*13d80*/  @P3 STG.E.U16 desc[UR36][R6.64+0x22], R35 ;  /* 0x0000222306003986 */ /* 0x000fe2000c101524 */
[----:B------:R-:W-:Y:S01]  /*13d90*/  ISETP.GT.AND P3, PT, R0, 0x19, P0 ;  /* 0x000000190000780c */ /* 0x000fe20000764270 */
[----:B------:R-:W-:-:S02]  /*13da0*/  FMUL R38, R38, R2 ;  /* 0x0000000226267220 */ /* 0x000fc40000400000 */
[----:B------:R-:W-:Y:S01]  /*13db0*/  @P4 STG.E.U16 desc[UR36][R4.64+0x30], R36 ;  /* 0x0000302404004986 */ /* 0x000fe2000c101524 */
[----:B------:R-:W-:Y:S01]  /*13dc0*/  ISETP.GT.AND P4, PT, R0, 0x20, P1 ;  /* 0x000000200000780c */ /* 0x000fe20000f84270 */
[-C--:B------:R-:W-:Y:S01]  /*13dd0*/  FMUL R39, R39, R2.reuse ;  /* 0x0000000227277220 */ /* 0x080fe20000400000 */
[----:B------:R-:W-:Y:S01]  /*13de0*/  FMUL R40, R40, R2 ;  /* 0x0000000228287220 */ /* 0x000fe20000400000 */
[----:B------:R-:W-:Y:S02]  /*13df0*/  F2FP.BF16.F32.PACK_AB R37, RZ, R37 ;  /* 0x00000025ff25723e */ /* 0x000fe400000010ff */
[----:B------:R-:W-:Y:S02]  /*13e00*/  F2FP.BF16.F32.PACK_AB R38, RZ, R38 ;  /* 0x00000026ff26723e */ /* 0x000fe400000010ff */
[----:B------:R-:W-:Y:S01]  /*13e10*/  F2FP.BF16.F32.PACK_AB R39, RZ, R39 ;  /* 0x00000027ff27723e */ /* 0x000fe200000010ff */
[----:B------:R-:W-:Y:S01]  /*13e20*/  @P5 STG.E.U16 desc[UR36][R4.64+0x32], R37 ;  /* 0x0000322504005986 */ /* 0x000fe2000c101524 */
[----:B------:R-:W-:-:S02]  /*13e30*/  F2FP.BF16.F32.PACK_AB R40, RZ, R40 ;  /* 0x00000028ff28723e */ /* 0x000fc400000010ff */
[C---:B------:R-:W-:Y:S01]  /*13e40*/  ISETP.GT.AND P5, PT, R0.reuse, 0x21, P1 ;  /* 0x000000210000780c */ /* 0x040fe20000fa4270 */
[----:B------:R-:W-:Y:S01]  /*13e50*/  @P2 STG.E.U16 desc[UR36][R6.64+0x30], R38 ;  /* 0x0000302606002986 */ /* 0x000fe2000c101524 */
[C---:B------:R-:W-:Y:S01]  /*13e60*/  ISETP.GT.AND P2, PT, R0.reuse, 0x20, P0 ;  /* 0x000000200000780c */ /* 0x040fe20000744270 */
[-C--:B------:R-:W-:Y:S02]  /*13e70*/  FMUL R41, R41, R2.reuse ;  /* 0x0000000229297220 */ /* 0x080fe40000400000 */
[----:B------:R-:W-:Y:S01]  /*13e80*/  @P3 STG.E.U16 desc[UR36][R6.64+0x32], R39 ;  /* 0x0000322706003986 */ /* 0x000fe2000c101524 */
[----:B------:R-:W-:Y:S01]  /*13e90*/  ISETP.GT.AND P3, PT, R0, 0x21, P0 ;  /* 0x000000210000780c */ /* 0x000fe20000764270 */
[-C--:B------:R-:W-:Y:S02]  /*13ea0*/  FMUL R42, R42, R2.reuse ;  /* 0x000000022a2a7220 */ /* 0x080fe40000400000 */
[----:B------:R-:W-:Y:S01]  /*13eb0*/  @P4 STG.E.U16 desc[UR36][R4.64+0x40], R40 ;  /* 0x0000402804004986 */ /* 0x000fe2000c101524 */
[----:B------:R-:W-:Y:S01]  /*13ec0*/  ISETP.GT.AND P4, PT, R0, 0x28, P1 ;  /* 0x000000280000780c */ /* 0x000fe20000f84270 */
[-C--:B------:R-:W-:Y:S01]  /*13ed0*/  FMUL R43, R43, R2.reuse ;  /* 0x000000022b2b7220 */ /* 0x080fe20000400000 */
[----:B------:R-:W-:Y:S01]  /*13ee0*/  FMUL R44, R44, R2 ;  /* 0x000000022c2c7220 */ /* 0x000fe20000400000 */
[----:B------:R-:W-:-:S02]  /*13ef0*/  F2FP.BF16.F32.PACK_AB R41, RZ, R41 ;  /* 0x00000029ff29723e */ /* 0x000fc400000010ff */
[----:B------:R-:W-:Y:S02]  /*13f00*/  F2FP.BF16.F32.PACK_AB R42, RZ, R42 ;  /* 0x0000002aff2a723e */ /* 0x000fe400000010ff */
        /* <DEDUP_REMOVED lines=357> */
[----:B------:R-:W-:Y:S01]  /*15560*/  ISETP.GT.AND P2, PT, R0, 0xd8, P0 ;  /* 0x000000d80000780c */ /* 0x000fe20000744270 */
[-C--:B------:R-:W-:Y:S02]  /*15570*/  FMUL R133, R133, R2.reuse ;  /* 0x0000000285857220 */ /* 0x080fe40000400000 */
[----:B------:R-:W-:Y:S01]  /*15580*/  @P3 STG.E.U16 desc[UR36][R6.64+0x1a2], R131 ;  /* 0x0001a28306003986 */ /* 0x000fe2000c101524 */
[----:B------:R-:W-:-:S03]  /*15590*/  FMUL R134, R134, R2 ;  /* 0x0000000286867220 */ /* 0x000fc60000400000 */
[----:B------:R-:W-:Y:S01]  /*155a0*/  @P4 STG.E.U16 desc[UR36][R4.64+0x1b0], R132 ;  /* 0x0001b08404004986 */ /* 0x000fe2000c101524 */
[C---:B------:R-:W-:Y:S01]  /*155b0*/  ISETP.GT.AND P4, PT, R0.reuse, 0xd9, P0 ;  /* 0x000000d90000780c */ /* 0x040fe20000784270 */
[----:B------:R-:W-:Y:S01]  /*155c0*/  FMUL R135, R135, R2 ;  /* 0x0000000287877220 */ /* 0x000fe20000400000 */
[----:B------:R-:W-:Y:S02]  /*155d0*/  F2FP.BF16.F32.PACK_AB R133, RZ, R133 ;  /* 0x00000085ff85723e */ /* 0x000fe400000010ff */
[----:B------:R-:W-:Y:S02]  /*155e0*/  F2FP.BF16.F32.PACK_AB R134, RZ, R134 ;  /* 0x00000086ff86723e */ /* 0x000fe400000010ff */
[----:B------:R-:W-:Y:S01]  /*155f0*/  F2FP.BF16.F32.PACK_AB R135, RZ, R135 ;  /* 0x00000087ff87723e */ /* 0x000fe200000010ff */
[----:B------:R-:W-:Y:S01]  /*15600*/  @P5 STG.E.U16 desc[UR36][R4.64+0x1b2], R133 ;  /* 0x0001b28504005986 */ /* 0x000fe2000c101524 */
[----:B------:R-:W-:-:S03]  /*15610*/  ISETP.GT.AND P5, PT, R0, 0xe0, P1 ;  /* 0x000000e00000780c */ /* 0x000fc60000fa4270 */
[----:B------:R-:W-:Y:S01]  /*15620*/  @P2 STG.E.U16 desc[UR36][R6.64+0x1b0], R134 ;  /* 0x0001b08606002986 */ /* 0x000fe2000c101524 */
[----:B------:R-:W-:Y:S01]  /*15630*/  ISETP.GT.AND P2, PT, R0, 0xe1, P1 ;  /* 0x000000e10000780c */ /* 0x000fe20000f44270 */
[-C--:B------:R-:W-:Y:S01]  /*15640*/  FMUL R136, R136, R2.reuse ;  /* 0x0000000288887220 */ /* 0x080fe20000400000 */
[C---:B------:R-:W-:Y:S01]  /*15650*/  ISETP.GT.AND P3, PT, R0.reuse, 0xe0, P0 ;  /* 0x000000e00000780c */ /* 0x040fe20000764270 */
[----:B------:R-:W-:Y:S01]  /*15660*/  @P4 STG.E.U16 desc[UR36][R6.64+0x1b2], R135 ;  /* 0x0001b28706004986 */ /* 0x000fe2000c101524 */
[-C--:B------:R-:W-:Y:S01]  /*15670*/  FMUL R137, R137, R2.reuse ;  /* 0x0000000289897220 */ /* 0x080fe20000400000 */
[----:B------:R-:W-:Y:S01]  /*15680*/  ISETP.GT.AND P4, PT, R0, 0xe1, P0 ;  /* 0x000000e10000780c */ /* 0x000fe20000784270 */
[-C--:B------:R-:W-:Y:S01]  /*15690*/  FMUL R138, R138, R2.reuse ;  /* 0x000000028a8a7220 */ /* 0x080fe20000400000 */
[----:B------:R-:W-:Y:S01]  /*156a0*/  FMUL R139, R139, R2 ;  /* 0x000000028b8b7220 */ /* 0x000fe20000400000 */
[----:B------:R-:W-:Y:S02]  /*156b0*/  F2FP.BF16.F32.PACK_AB R136, RZ, R136 ;  /* 0x00000088ff88723e */ /* 0x000fe400000010ff */
[----:B------:R-:W-:-:S02]  /*156c0*/  F2FP.BF16.F32.PACK_AB R137, RZ, R137 ;  /* 0x00000089ff89723e */ /* 0x000fc400000010ff */
[----:B------:R-:W-:Y:S02]  /*156d0*/  F2FP.BF16.F32.PACK_AB R138, RZ, R138 ;  /* 0x0000008aff8a723e */ /* 0x000fe400000010ff */
[----:B------:R-:W-:Y:S01]  /*156e0*/  F2FP.BF16.F32.PACK_AB R139, RZ, R139 ;  /* 0x0000008bff8b723e */ /* 0x000fe200000010ff */
[----:B------:R-:W-:Y:S01]  /*156f0*/  @P5 STG.E.U16 desc[UR36][R4.64+0x1c0], R136 ;  /* 0x0001c08804005986 */ /* 0x000fe2000c101524 */
[----:B------:R-:W-:-:S03]  /*15700*/  ISETP.GT.AND P5, PT, R0, 0xe9, P1 ;  /* 0x000000e90000780c */ /* 0x000fc60000fa4270 */
[----:B------:R-:W-:Y:S01]  /*15710*/  @P2 STG.E.U16 desc[UR36][R4.64+0x1c2], R137 ;  /* 0x0001c28904002986 */ /* 0x000fe2000c101524 */
[C---:B------:R-:W-:Y:S02]  /*15720*/  ISETP.GT.AND P2, PT, R0.reuse, 0xe8, P1 ;  /* 0x000000e80000780c */ /* 0x040fe40000f44270 */
[C---:B------:R-:W-:Y:S01]  /*15730*/  ISETP.GT.AND P6, PT, R0.reuse, 0xe8, P0 ;  /* 0x000000e80000780c */ /* 0x040fe200007c4270 */
[----:B------:R-:W-:Y:S01]  /*15740*/  @P3 STG.E.U16 desc[UR36][R6.64+0x1c0], R138 ;  /* 0x0001c08a06003986 */ /* 0x000fe2000c101524 */
[----:B------:R-:W-:Y:S01]  /*15750*/  ISETP.GT.AND P3, PT, R0, 0xe9, P0 ;  /* 0x000000e90000780c */ /* 0x000fe20000764270 */
[-C--:B------:R-:W-:Y:S01]  /*15760*/  FMUL R140, R140, R2.reuse ;  /* 0x000000028c8c7220 */ /* 0x080fe20000400000 */
[-C--:B------:R-:W-:Y:S01]  /*15770*/  FMUL R141, R141, R2.reuse ;  /* 0x000000028d8d7220 */ /* 0x080fe20000400000 */
[----:B------:R-:W-:Y:S01]  /*15780*/  @P4 STG.E.U16 desc[UR36][R6.64+0x1c2], R139 ;  /* 0x0001c28b06004986 */ /* 0x000fe2000c101524 */
[----:B------:R-:W-:Y:S01]  /*15790*/  ISETP.GT.AND P4, PT, R0, 0xf0, P1 ;  /* 0x000000f00000780c */ /* 0x000fe20000f84270 */
[-C--:B------:R-:W-:Y:S01]  /*157a0*/  FMUL R142, R142, R2.reuse ;  /* 0x000000028e8e7220 */ /* 0x080fe20000400000 */
[-C--:B------:R-:W-:Y:S01]  /*157b0*/  FMUL R143, R143, R2.reuse ;  /* 0x000000028f8f7220 */ /* 0x080fe20000400000 */
[----:B------:R-:W-:Y:S01]  /*157c0*/  FMUL R144, R144, R2 ;  /* 0x0000000290907220 */ /* 0x000fe20000400000 */
[----:B------:R-:W-:-:S02]  /*157d0*/  F2FP.BF16.F32.PACK_AB R140, RZ, R140 ;  /* 0x0000008cff8c723e */ /* 0x000fc400000010ff */
[----:B------:R-:W-:Y:S02]  /*157e0*/  F2FP.BF16.F32.PACK_AB R141, RZ, R141 ;  /* 0x0000008dff8d723e */ /* 0x000fe400000010ff */
[----:B------:R-:W-:Y:S02]  /*157f0*/  F2FP.BF16.F32.PACK_AB R142, RZ, R142 ;  /* 0x0000008eff8e723e */ /* 0x000fe400000010ff */
[----:B------:R-:W-:Y:S02]  /*15800*/  F2FP.BF16.F32.PACK_AB R143, RZ, R143 ;  /* 0x0000008fff8f723e */ /* 0x000fe400000010ff */
[----:B------:R-:W-:Y:S01]  /*15810*/  F2FP.BF16.F32.PACK_AB R144, RZ, R144 ;  /* 0x00000090ff90723e */ /* 0x000fe200000010ff */
[----:B------:R-:W-:Y:S01]  /*15820*/  @P2 STG.E.U16 desc[UR36][R4.64+0x1d0], R140 ;  /* 0x0001d08c04002986 */ /* 0x000fe2000c101524 */
[----:B------:R-:W-:-:S03]  /*15830*/  ISETP.GT.AND P2, PT, R0, 0xf1, P1 ;  /* 0x000000f10000780c */ /* 0x000fc60000f44270 */
[----:B------:R-:W-:Y:S01]  /*15840*/  @P5 STG.E.U16 desc[UR36][R4.64+0x1d2], R141 ;  /* 0x0001d28d04005986 */ /* 0x000fe2000c101524 */
[----:B------:R-:W-:-:S03]  /*15850*/  ISETP.GT.AND P5, PT, R0, 0xf0, P0 ;  /* 0x000000f00000780c */ /* 0x000fc600007a4270 */
[----:B------:R-:W-:Y:S01]  /*15860*/  @P6 STG.E.U16 desc[UR36][R6.64+0x1d0], R142 ;  /* 0x0001d08e06006986 */ /* 0x000fe2000c101524 */
[----:B------:R-:W-:-:S03]  /*15870*/  FMUL R145, R145, R2 ;  /* 0x0000000291917220 */ /* 0x000fc60000400000 */
[----:B------:R-:W-:Y:S01]  /*15880*/  @P3 STG.E.U16 desc[UR36][R6.64+0x1d2], R143 ;  /* 0x0001d28f06003986 */ /* 0x000fe2000c101524 */
[----:B------:R-:W-:-:S03]  /*15890*/  ISETP.GT.AND P3, PT, R0, 0xf8, P1 ;  /* 0x000000f80000780c */ /* 0x000fc60000f64270 */
[----:B------:R-:W-:Y:S01]  /*158a0*/  @P4 STG.E.U16 desc[UR36][R4.64+0x1e0], R144 ;  /* 0x0001e09004004986 */ /* 0x000fe2000c101524 */
[----:B------:R-:W-:Y:S01]  /*158b0*/  ISETP.GT.AND P4, PT, R0, 0xf1, P0 ;  /* 0x000000f10000780c */ /* 0x000fe20000784270 */
[-C--:B------:R-:W-:Y:S01]  /*158c0*/  FMUL R146, R146, R2.reuse ;  /* 0x0000000292927220 */ /* 0x080fe20000400000 */
[C---:B------:R-:W-:Y:S01]  /*158d0*/  ISETP.GT.AND P1, PT, R0.reuse, 0xf9, P1 ;  /* 0x000000f90000780c */ /* 0x040fe20000f24270 */
[-C--:B------:R-:W-:Y:S01]  /*158e0*/  FMUL R147, R147, R2.reuse ;  /* 0x0000000293937220 */ /* 0x080fe20000400000 */
[----:B------:R-:W-:Y:S01]  /*158f0*/  ISETP.GT.AND P6, PT, R0, 0xf8, P0 ;  /* 0x000000f80000780c */ /* 0x000fe200007c4270 */
[-C--:B------:R-:W-:Y:S01]  /*15900*/  FMUL R148, R148, R2.reuse ;  /* 0x0000000294947220 */ /* 0x080fe20000400000 */
[----:B------:R-:W-:Y:S01]  /*15910*/  FMUL R149, R149, R2 ;  /* 0x0000000295957220 */ /* 0x000fe20000400000 */
[----:B------:R-:W-:Y:S02]  /*15920*/  F2FP.BF16.F32.PACK_AB R145, RZ, R145 ;  /* 0x00000091ff91723e */ /* 0x000fe400000010ff */
[----:B------:R-:W-:-:S02]  /*15930*/  F2FP.BF16.F32.PACK_AB R146, RZ, R146 ;  /* 0x00000092ff92723e */ /* 0x000fc400000010ff */
[----:B------:R-:W-:Y:S02]  /*15940*/  ISETP.GT.AND P0, PT, R0, 0xf9, P0 ;  /* 0x000000f90000780c */ /* 0x000fe40000704270 */
[----:B------:R-:W-:Y:S01]  /*15950*/  F2FP.BF16.F32.PACK_AB R147, RZ, R147 ;  /* 0x00000093ff93723e */ /* 0x000fe200000010ff */
[----:B------:R-:W-:Y:S01]  /*15960*/  FMUL R150, R150, R2 ;  /* 0x0000000296967220 */ /* 0x000fe20000400000 */
[----:B------:R-:W-:Y:S02]  /*15970*/  F2FP.BF16.F32.PACK_AB R148, RZ, R148 ;  /* 0x00000094ff94723e */ /* 0x000fe400000010ff */
[----:B------:R-:W-:Y:S01]  /*15980*/  F2FP.BF16.F32.PACK_AB R149, RZ, R149 ;  /* 0x00000095ff95723e */ /* 0x000fe200000010ff */
[----:B------:R-:W-:Y:S01]  /*15990*/  FMUL R151, R151, R2 ;  /* 0x0000000297977220 */ /* 0x000fe20000400000 */
[----:B------:R-:W-:Y:S01]  /*159a0*/  @P2 STG.E.U16 desc[UR36][R4.64+0x1e2], R145 ;  /* 0x0001e29104002986 */ /* 0x000fe2000c101524 */
[----:B------:R-:W-:-:S03]  /*159b0*/  F2FP.BF16.F32.PACK_AB R150, RZ, R150 ;  /* 0x00000096ff96723e */ /* 0x000fc600000010ff */
[----:B------:R-:W-:Y:S01]  /*159c0*/  @P5 STG.E.U16 desc[UR36][R6.64+0x1e0], R146 ;  /* 0x0001e09206005986 */ /* 0x000fe2000c101524 */
[----:B------:R-:W-:-:S03]  /*159d0*/  F2FP.BF16.F32.PACK_AB R151, RZ, R151 ;  /* 0x00000097ff97723e */ /* 0x000fc600000010ff */
[----:B------:R-:W-:Y:S04]  /*159e0*/  @P4 STG.E.U16 desc[UR36][R6.64+0x1e2], R147 ;  /* 0x0001e29306004986 */ /* 0x000fe8000c101524 */
[----:B------:R-:W-:Y:S04]  /*159f0*/  @P3 STG.E.U16 desc[UR36][R4.64+0x1f0], R148 ;  /* 0x0001f09404003986 */ /* 0x000fe8000c101524 */
[----:B------:R0:W-:Y:S02]  /*15a00*/  @P1 STG.E.U16 desc[UR36][R4.64+0x1f2], R149 ;  /* 0x0001f29504001986 */ /* 0x0001e4000c101524 */
[----:B0-----:R-:W-:Y:S01]  /*15a10*/  @P6 IMAD.MOV.U32 R4, RZ, RZ, R6 ;  /* 0x000000ffff046224 */ /* 0x001fe200078e0006 */
[----:B------:R-:W-:-:S05]  /*15a20*/  @P6 MOV R5, R7 ;  /* 0x0000000700056202 */ /* 0x000fca0000000f00 */
[----:B------:R0:W-:Y:S04]  /*15a30*/  @P6 STG.E.U16 desc[UR36][R4.64+0x1f0], R150 ;  /* 0x0001f09604006986 */ /* 0x0001e8000c101524 */
[----:B------:R0:W-:Y:S02]  /*15a40*/  @P0 STG.E.U16 desc[UR36][R6.64+0x1f2], R151 ;  /* 0x0001f29706000986 */ /* 0x0001e4000c101524 */
.L_x_542:
[----:B------:R-:W-:Y:S05]  /*15a50*/  BSYNC B0 ;  /* 0x0000000000007941 */ /* 0x000fea0003800000 */
.L_x_34:
[----:B0-----:R-:W2:Y:S04]  /*15a60*/  LDL.LU R5, [R1+0x200] ;  /* 0x0002000001057983 */ /* 0x001ea80000300800 */
[----:B------:R-:W2:Y:S01]  /*15a70*/  LDL.LU R4, [R1+0x204] ;  /* 0x0002040001047983 */ /* 0x000ea20000300800 */
[----:B------:R-:W-:Y:S01]  /*15a80*/  ULDC UR4, c[0x0][0xc] ;  /* 0x0000030000047ab9 */ /* 0x000fe20000000800 */
[----:B------:R-:W-:Y:S01]  /*15a90*/  ULDC UR5, c[0x0][0x10] ;  /* 0x0000040000057ab9 */ /* 0x000fe20000000800 */
[----:B-----5:R-:W2:Y:S01]  /*15aa0*/  LDC R3, c[0x0][0x14] ;  /* 0x00000500ff037b82 */ /* 0x020ea20000000800 */
[----:B------:R-:W-:Y:S01]  /*15ab0*/  UIMAD.WIDE.U32 UR4, UR4, UR5, URZ ;  /* 0x00000005040472a5 */ /* 0x000fe2000f8e003f */
[----:B----4-:R-:W-:Y:S01]  /*15ac0*/  PRMT R0, RZ, 0x7610, R0 ;  /* 0x00007610ff007816 */ /* 0x010fe20000000000 */
[----:B------:R-:W-:Y:S01]  /*15ad0*/  UMOV UR42, 0xffffffff ;  /* 0xffffffff002a7882 */ /* 0x000fe20000000000 */
[----:B------:R-:W-:-:S03]  /*15ae0*/  UMOV UR43, 0xffffffff ;  /* 0xffffffff002b7882 */ /* 0x000fc60000000000 */
[----:B--2---:R-:W-:-:S04]  /*15af0*/  IMAD.WIDE.U32 R4, R3, UR4, R4 ;  /* 0x0000000403047c25 */ /* 0x004fc8000f8e0004 */
[----:B------:R-:W-:Y:S01]  /*15b00*/  IMAD R3, R3, UR5, RZ ;  /* 0x0000000503037c24 */ /* 0x000fe2000f8e02ff */
[----:B------:R-:W-:Y:S01]  /*15b10*/  ULDC.64 UR4, c[0x0][0x650] ;  /* 0x0001940000047ab9 */ /* 0x000fe20000000a00 */
[----:B------:R-:W-:Y:S01]  /*15b20*/  IMAD.MOV.U32 R7, RZ, RZ, R4 ;  /* 0x000000ffff077224 */ /* 0x000fe200078e0004 */
[----:B------:R-:W-:Y:S01]  /*15b30*/  ISETP.GE.U32.AND P0, PT, R4, UR4, PT ;  /* 0x0000000404007c0c */ /* 0x000fe2000bf06070 */
[----:B------:R-:W-:-:S05]  /*15b40*/  IMAD.IADD R6, R5, 0x1, R3 ;  /* 0x0000000105067824 */ /* 0x000fca00078e0203 */
[----:B------:R0:W-:Y:S01]  /*15b50*/  STL [R1+0x200], R6 ;  /* 0x0002000601007387 */ /* 0x0001e20000100800 */
[----:B------:R-:W-:-:S03]  /*15b60*/  ISETP.GE.U32.AND.EX P0, PT, R6, UR5, PT, P0 ;  /* 0x0000000506007c0c */ /* 0x000fc6000bf06100 */
[----:B------:R0:W-:Y:S10]  /*15b70*/  STL [R1+0x204], R7 ;  /* 0x0002040701007387 */ /* 0x0001f40000100800 */
[----:B0-----:R-:W-:Y:S05]  /*15b80*/  @P0 BRA `(.L_x_543) ;  /* 0x0000000400880947 */ /* 0x001fea0003800000 */
[----:B------:R-:W0:Y:S01]  /*15b90*/  S2UR UR6, SR_CTAID.X ;  /* 0x00000000000679c3 */ /* 0x000e220000002500 */
[----:B------:R-:W-:Y:S01]  /*15ba0*/  ULDC.64 UR12, c[0x0][0x628] ;  /* 0x00018a00000c7ab9 */ /* 0x000fe20000000a00 */
[----:B------:R-:W-:Y:S01]  /*15bb0*/  ULDC UR4, c[0x0][0x150] ;  /* 0x0000540000047ab9 */ /* 0x000fe20000000800 */
[----:B------:R-:W-:Y:S01]  /*15bc0*/  ISETP.NE.U32.AND P0, PT, RZ, UR12, PT ;  /* 0x0000000cff007c0c */ /* 0x000fe2000bf05070 */
[----:B------:R-:W-:Y:S01]  /*15bd0*/  ULDC UR15, c[0x0][0x630] ;  /* 0x00018c00000f7ab9 */ /* 0x000fe20000000800 */
[C---:B------:R-:W-:Y:S01]  /*15be0*/  R2UR UR16, R7.reuse ;  /* 0x00000000071072ca */ /* 0x040fe200000e0000 */
[----:B------:R-:W-:Y:S01]  /*15bf0*/  ULDC UR19, c[0x0][0x154] ;  /* 0x0000550000137ab9 */ /* 0x000fe20000000800 */
[----:B------:R-:W-:Y:S01]  /*15c00*/  ISETP.NE.AND.EX P0, PT, RZ, UR13, PT, P0 ;  /* 0x0000000dff007c0c */ /* 0x000fe2000bf05300 */
[----:B------:R-:W2:Y:S01]  /*15c10*/  S2UR UR18, SR_CTAID.Y ;  /* 0x00000000001279c3 */ /* 0x000ea20000002600 */
[----:B------:R-:W-:Y:S02]  /*15c20*/  R2UR UR17, R6 ;  /* 0x00000000061172ca */ /* 0x000fe400000e0000 */
[----:B------:R-:W-:-:S02]  /*15c30*/  R2UR UR10, R7 ;  /* 0x00000000070a72ca */ /* 0x000fc400000e0000 */
[----:B------:R-:W-:Y:S02]  /*15c40*/  R2UR UR11, R6 ;  /* 0x00000000060b72ca */ /* 0x000fe400000e0000 */
[----:B0-----:R-:W-:-:S05]  /*15c50*/  I2FP.F32.U32 R0, UR6 ;  /* 0x0000000600007c45 */ /* 0x001fca0008201000 */
[----:B------:R-:W-:-:S04]  /*15c60*/  FMUL R0, R0, UR4 ;  /* 0x0000000400007c20 */ /* 0x000fc80008400000 */
[----:B------:R0:W4:Y:S01]  /*15c70*/  F2I.U32.TRUNC.NTZ R3, R0 ;  /* 0x0000000000037305 */ /* 0x000122000020f000 */
[----:B--2---:R-:W-:Y:S05]  /*15c80*/  @!P0 BRA `(.L_x_544) ;  /* 0x0000000000308947 */ /* 0x004fea0003800000 */
        /* <DEDUP_REMOVED lines=12> */
.L_x_544:
[----:B------:R-:W-:Y:S01]  /*15d50*/  USHF.R.U64 UR43, UR10, UR15, UR11 ;  /* 0x0000000f0a2b7299 */ /* 0x000fe2000800120b */
[----:B0-----:R-:W-:Y:S01]  /*15d60*/  I2FP.F32.U32 R0, UR18 ;  /* 0x0000001200007c45 */ /* 0x001fe20008201000 */
[----:B------:R-:W-:Y:S02]  /*15d70*/  USHF.R.U32.HI UR4, URZ, UR15, UR11 ;  /* 0x0000000f3f047299 */ /* 0x000fe4000801160b */
[----:B------:R-:W-:Y:S02]  /*15d80*/  UIADD3 UR10, UP0, URZ, -UR43, URZ ;  /* 0x8000002b3f0a7290 */ /* 0x000fe4000ff1e03f */
[----:B------:R-:W-:Y:S01]  /*15d90*/  FMUL R0, R0, UR19 ;  /* 0x0000001300007c20 */ /* 0x000fe20008400000 */
[----:B------:R-:W-:Y:S01]  /*15da0*/  ULDC.64 UR12, c[0x0][0x620] ;  /* 0x00018800000c7ab9 */ /* 0x000fe20000000a00 */
[----:B------:R-:W-:Y:S01]  /*15db0*/  UIADD3.X UR4, URZ, ~UR4, URZ, UP0, !UPT ;  /* 0x800000043f047290 */ /* 0x000fe200087fe43f */
[----:B------:R-:W-:Y:S01]  /*15dc0*/  UMOV UR8, UR16 ;  /* 0x0000001000087c82 */ /* 0x000fe20008000000 */
[----:B------:R-:W-:-:S02]  /*15dd0*/  UMOV UR9, UR17 ;  /* 0x0000001100097c82 */ /* 0x000fc40008000000 */
[----:B------:R-:W-:Y:S01]  /*15de0*/  UIMAD UR4, UR4, UR12, URZ ;  /* 0x0000000c040472a4 */ /* 0x000fe2000f8e023f */
[----:B------:R-:W0:Y:S01]  /*15df0*/  F2I.U32.TRUNC.NTZ R0, R0 ;  /* 0x0000000000007305 */ /* 0x000e22000020f000 */
[----:B------:R-:W-:Y:S01]  /*15e00*/  UIMAD.WIDE.U32 UR8, UR10, UR12, UR8 ;  /* 0x0000000c0a0872a5 */ /* 0x000fe2000f8e0008 */
[----:B----4-:R-:W-:Y:S01]  /*15e10*/  R2UR UR12, R3 ;  /* 0x00000000030c72ca */ /* 0x010fe200000e0000 */
[----:B------:R-:W-:Y:S01]  /*15e20*/  UIMAD UR10, UR10, UR13, UR4 ;  /* 0x0000000d0a0a72a4 */ /* 0x000fe2000f8e0204 */
[----:B------:R-:W-:Y:S01]  /*15e30*/  ULDC UR11, c[0x0][0x618] ;  /* 0x00018600000b7ab9 */ /* 0x000fe20000000800 */
[----:B------:R-:W-:Y:S02]  /*15e40*/  ULDC UR21, c[0x0][0x658] ;  /* 0x0001960000157ab9 */ /* 0x000fe40000000800 */
[----:B------:R-:W-:Y:S01]  /*15e50*/  UIADD3 UR9, UR9, UR10, URZ ;  /* 0x0000000a09097290 */ /* 0x000fe2000fffe03f */
[----:B------:R-:W-:Y:S01]  /*15e60*/  UMOV UR15, 0xffffffff ;  /* 0xffffffff000f7882 */ /* 0x000fe20000000000 */
[----:B------:R-:W-:Y:S01]  /*15e70*/  ULDC.64 UR4, c[0x0][0x640] ;  /* 0x0001900000047ab9 */ /* 0x000fe20000000a00 */
[----:B------:R-:W-:Y:S01]  /*15e80*/  USHF.L.U32 UR15, UR15, UR21, URZ ;  /* 0x000000150f0f7299 */ /* 0x000fe2000800063f */
[----:B------:R-:W-:Y:S01]  /*15e90*/  ISETP.NE.U32.AND P0, PT, RZ, UR4, PT ;  /* 0x00000004ff007c0c */ /* 0x000fe2000bf05070 */
[----:B------:R-:W-:-:S02]  /*15ea0*/  USHF.R.U64 UR16, UR8, UR11, UR9 ;  /* 0x0000000b08107299 */ /* 0x000fc40008001209 */
[----:B------:R-:W-:Y:S01]  /*15eb0*/  USHF.R.U32.HI UR8, URZ, UR11, UR9 ;  /* 0x0000000b3f087299 */ /* 0x000fe20008011609 */
[----:B0-----:R-:W-:Y:S01]  /*15ec0*/  R2UR UR14, R0 ;  /* 0x00000000000e72ca */ /* 0x001fe200000e0000 */
[----:B------:R-:W-:Y:S01]  /*15ed0*/  ULDC UR17, c[0x0][0x608] ;  /* 0x0001820000117ab9 */ /* 0x000fe20000000800 */
[----:B------:R-:W-:Y:S01]  /*15ee0*/  ULOP3.LUT UR41, URZ, UR15, URZ, 0x33, !UPT ;  /* 0x0000000f3f297292 */ /* 0x000fe2000f8e333f */
[----:B------:R-:W-:Y:S01]  /*15ef0*/  ISETP.NE.AND.EX P0, PT, RZ, UR5, PT, P0 ;  /* 0x00000005ff007c0c */ /* 0x000fe2000bf05300 */
[----:B------:R-:W-:Y:S02]  /*15f00*/  USHF.R.U64 UR15, UR16, UR17, UR8 ;  /* 0x00000011100f7299 */ /* 0x000fe40008001208 */
[----:B------:R-:W-:Y:S02]  /*15f10*/  USHF.R.U32.HI UR8, URZ, UR17, UR8 ;  /* 0x000000113f087299 */ /* 0x000fe40008011608 */
[----:B------:R-:W-:Y:S02]  /*15f20*/  UIADD3 UR12, -UR12, URZ, URZ ;  /* 0x0000003f0c0c7290 */ /* 0x000fe4000fffe13f */
[----:B------:R-:W-:Y:S01]  /*15f30*/  USHF.R.U64 UR17, UR15, UR21, UR8 ;  /* 0x000000150f117299 */ /* 0x000fe20008001208 */
[----:B------:R-:W-:Y:S01]  /*15f40*/  UMOV UR19, 0x1 ;  /* 0x0000000100137882 */ /* 0x000fe20000000000 */
[----:B------:R-:W-:Y:S01]  /*15f50*/  ULDC UR13, c[0x0][0x144] ;  /* 0x00005100000d7ab9 */ /* 0x000fe20000000800 */
[----:B------:R-:W-:Y:S01]  /*15f60*/  ULDC UR7, c[0x0][0x600] ;  /* 0x0001800000077ab9 */ /* 0x000fe20000000800 */
[----:B------:R-:W-:-:S02]  /*15f70*/  USHF.L.U32 UR24, UR19, UR21, URZ ;  /* 0x0000001513187299 */ /* 0x000fc4000800063f */
[----:B------:R-:W-:Y:S02]  /*15f80*/  USHF.R.U32.HI UR8, URZ, UR21, UR8 ;  /* 0x000000153f087299 */ /* 0x000fe40008011608 */
[----:B------:R-:W-:Y:S02]  /*15f90*/  UIMAD UR21, UR13, UR12, UR6 ;  /* 0x0000000c0d1572a4 */ /* 0x000fe4000f8e0206 */
[----:B------:R-:W-:Y:S02]  /*15fa0*/  UIADD3 UR20, UR7, -0x1, URZ ;  /* 0xffffffff07147890 */ /* 0x000fe4000fffe03f */
[----:B------:R-:W-:Y:S01]  /*15fb0*/  UIADD3 UR19, -UR14, URZ, URZ ;  /* 0x0000003f0e137290 */ /* 0x000fe2000fffe13f */
[----:B------:R-:W-:Y:S01]  /*15fc0*/  ULDC UR25, c[0x0][0x148] ;  /* 0x0000520000197ab9 */ /* 0x000fe20000000800 */
[----:B------:R-:W-:Y:S01]  /*15fd0*/  ULDC UR22, c[0x0][0x648] ;  /* 0x0001920000167ab9 */ /* 0x000fe20000000800 */
[----:B------:R-:W-:Y:S01]  /*15fe0*/  ULDC UR23, c[0x0][0x638] ;  /* 0x00018e0000177ab9 */ /* 0x000fe20000000800 */
        /* <DEDUP_REMOVED lines=14> */
.L_x_545:
[----:B------:R-:W-:Y:S01]  /*160d0*/  UISETP.NE.AND UP0, UPT, UR45, URZ, UPT ;  /* 0x0000003f2d00728c */ /* 0x000fe2000bf05270 */
[----:B------:R-:W-:Y:S01]  /*160e0*/  IMAD.MOV.U32 R0, RZ, RZ, 0x1 ;  /* 0x00000001ff007424 */ /* 0x000fe200078e00ff */
[----:B------:R-:W-:Y:S02]  /*160f0*/  USHF.R.U64 UR4, UR6, UR22, UR8 ;  /* 0x0000001606047299 */ /* 0x000fe40008001208 */
[----:B------:R-:W-:Y:S02]  /*16100*/  ULOP3.LUT UR41, UR15, UR41, URZ, 0xc0, !UPT ;  /* 0x000000290f297292 */ /* 0x000fe4000f8ec03f */
[----:B------:R-:W-:Y:S02]  /*16110*/  UIADD3 UR5, -UR4, URZ, URZ ;  /* 0x0000003f04057290 */ /* 0x000fe4000fffe13f */
[----:B------:R-:W-:Y:S02]  /*16120*/  UIMAD UR41, UR24, UR4, UR41 ;  /* 0x00000004182972a4 */ /* 0x000fe4000f8e0229 */
[----:B------:R-:W-:-:S02]  /*16130*/  ULOP3.LUT UR16, UR16, UR20, URZ, 0xc0, !UPT ;  /* 0x0000001410107292 */ /* 0x000fc4000f8ec03f */
[----:B------:R-:W-:Y:S02]  /*16140*/  @UP0 UIMAD UR21, UR25, UR19, UR18 ;  /* 0x00000013191502a4 */ /* 0x000fe4000f8e0212 */
[----:B------:R-:W-:-:S03]  /*16150*/  UIMAD UR4, UR5, UR23, UR17 ;  /* 0x00000017050472a4 */ /* 0x000fc6000f8e0211 */
[----:B------:R-:W-:Y:S01]  /*16160*/  ULDC UR5, c[0x0][0x610] ;  /* 0x0001840000057ab9 */ /* 0x000fe20000000800 */
[----:B------:R-:W-:Y:S02]  /*16170*/  UIMAD UR4, UR4, UR7, UR16 ;  /* 0x00000007040472a4 */ /* 0x000fe4000f8e0210 */
[----:B------:R-:W-:-:S04]  /*16180*/  UIMAD UR41, UR41, UR5, UR21 ;  /* 0x00000005292972a4 */ /* 0x000fc8000f8e0215 */
[----:B------:R-:W-:Y:S02]  /*16190*/  USEL UR42, UR4, UR41, !UP0 ;  /* 0x00000029042a7287 */ /* 0x000fe4000c000000 */
[----:B------:R-:W-:-:S12]  /*161a0*/  USEL UR41, UR41, UR4, !UP0 ;  /* 0x0000000429297287 */ /* 0x000fd8000c000000 */
.L_x_543:
[----:B------:R-:W-:-:S13]  /*161b0*/  LOP3.LUT P0, RZ, R0, 0xff, RZ, 0xc0, !PT ;  /* 0x000000ff00ff7812 */ /* 0x000fda000780c0ff */
[----:B------:R-:W-:Y:S05]  /*161c0*/  @P0 BRA `(.L_x_546) ;  /* 0xfffffeb000900947 */ /* 0x000fea000383ffff */
[----:B------:R-:W-:Y:S05]  /*161d0*/  EXIT ;  /* 0x000000000000794d */ /* 0x000fea0003800000 */
.L_x_7:
[----:B------:R-:W2:Y:S01]  /*161e0*/  LDL R5, [R1+0x204] ;  /* 0x0002040001057983 */ /* 0x000ea20000100800 */
[----:B------:R-:W-:-:S03]  /*161f0*/  ULDC.64 UR4, c[0x0][0x650] ;  /* 0x0001940000047ab9 */ /* 0x000fc60000000a00 */
[----:B------:R-:W3:Y:S01]  /*16200*/  LDL R4, [R1+0x200] ;  /* 0x0002000001047983 */ /* 0x000ee20000100800 */
[----:B------:R-:W-:Y:S01]  /*16210*/  PRMT R0, RZ, 0x7610, R0 ;  /* 0x00007610ff007816 */ /* 0x000fe20000000000 */
[----:B------:R-:W-:Y:S02]  /*16220*/  IMAD.MOV.U32 R2, RZ, RZ, -0x1 ;  /* 0xffffffffff027424 */ /* 0x000fe400078e00ff */
[----:B------:R-:W-:Y:S02]  /*16230*/  IMAD.MOV.U32 R3, RZ, RZ, -0x1 ;  /* 0xffffffffff037424 */ /* 0x000fe400078e00ff */
[----:B------:R-:W-:Y:S01]  /*16240*/  IMAD.MOV.U32 R10, RZ, RZ, -0x1 ;  /* 0xffffffffff0a7424 */ /* 0x000fe200078e00ff */
[----:B--2---:R-:W-:-:S04]  /*16250*/  ISETP.GE.U32.AND P0, PT, R5, UR4, PT ;  /* 0x0000000405007c0c */ /* 0x004fc8000bf06070 */
[----:B---3--:R-:W-:-:S13]  /*16260*/  ISETP.GE.U32.AND.EX P0, PT, R4, UR5, PT, P0 ;  /* 0x0000000504007c0c */ /* 0x008fda000bf06100 */
        /* <DEDUP_REMOVED lines=21> */
.L_x_548:
[----:B------:R-:W-:Y:S01]  /*163c0*/  USHF.R.U64 UR4, UR14, UR19, UR15 ;  /* 0x000000130e047299 */ /* 0x000fe2000800120f */
[----:B------:R-:W-:Y:S01]  /*163d0*/  R2UR UR7, R4 ;  /* 0x00000000040772ca */ /* 0x000fe200000e0000 */
[----:B------:R-:W-:Y:S02]  /*163e0*/  USHF.R.U32.HI UR5, URZ, UR19, UR15 ;  /* 0x000000133f057299 */ /* 0x000fe4000801160f */
[----:B------:R-:W-:Y:S01]  /*163f0*/  UIADD3 UR13, UP0, URZ, -UR4, URZ ;  /* 0x800000043f0d7290 */ /* 0x000fe2000ff1e03f */
[----:B------:R-:W-:Y:S01]  /*16400*/  ULDC.64 UR14, c[0x0][0x620] ;  /* 0x00018800000e7ab9 */ /* 0x000fe20000000a00 */
[----:B------:R-:W-:Y:S02]  /*16410*/  UMOV UR6, UR20 ;  /* 0x0000001400067c82 */ /* 0x000fe40008000000 */
[----:B------:R-:W-:Y:S02]  /*16420*/  UIADD3.X UR5, URZ, ~UR5, URZ, UP0, !UPT ;  /* 0x800000053f057290 */ /* 0x000fe400087fe43f */
[----:B------:R-:W-:-:S02]  /*16430*/  UISETP.NE.AND UP1, UPT, UR45, URZ, UPT ;  /* 0x0000003f2d00728c */ /* 0x000fc4000bf25270 */
[----:B------:R-:W-:Y:S02]  /*16440*/  UIMAD UR5, UR5, UR14, URZ ;  /* 0x0000000e050572a4 */ /* 0x000fe4000f8e023f */
[----:B------:R-:W-:Y:S02]  /*16450*/  UIMAD.WIDE.U32 UR6, UR13, UR14, UR6 ;  /* 0x0000000e0d0672a5 */ /* 0x000fe4000f8e0006 */
[----:B------:R-:W-:Y:S01]  /*16460*/  UIMAD UR5, UR13, UR15, UR5 ;  /* 0x0000000f0d0572a4 */ /* 0x000fe2000f8e0205 */
[----:B------:R-:W-:Y:S02]  /*16470*/  ULDC UR14, c[0x0][0x608] ;  /* 0x00018200000e7ab9 */ /* 0x000fe40000000800 */
[----:B------:R-:W-:Y:S01]  /*16480*/  ULDC UR13, c[0x0][0x618] ;  /* 0x00018600000d7ab9 */ /* 0x000fe20000000800 */
[----:B------:R-:W-:Y:S01]  /*16490*/  UIADD3 UR5, UR7, UR5, URZ ;  /* 0x0000000507057290 */ /* 0x000fe2000fffe03f */
[----:B------:R-:W-:Y:S01]  /*164a0*/  ULDC UR22, c[0x0][0x658] ;  /* 0x0001960000167ab9 */ /* 0x000fe20000000800 */
[----:B------:R-:W-:-:S02]  /*164b0*/  @UP1 UIMAD UR8, UR11, UR12, UR10 ;  /* 0x0000000c0b0812a4 */ /* 0x000fc4000f8e020a */
[----:B------:R-:W-:Y:S02]  /*164c0*/  USHF.R.U64 UR17, UR6, UR13, UR5 ;  /* 0x0000000d06117299 */ /* 0x000fe40008001205 */
[----:B------:R-:W-:Y:S01]  /*164d0*/  USHF.R.U32.HI UR5, URZ, UR13, UR5 ;  /* 0x0000000d3f057299 */ /* 0x000fe20008011605 */
[----:B------:R-:W-:Y:S01]  /*164e0*/  ULDC.64 UR6, c[0x0][0x640] ;  /* 0x0001900000067ab9 */ /* 0x000fe20000000a00 */
[----:B------:R-:W-:Y:S01]  /*164f0*/  UMOV UR10, 0xffffffff ;  /* 0xffffffff000a7882 */ /* 0x000fe20000000000 */
[----:B------:R-:W-:Y:S01]  /*16500*/  ISETP.NE.U32.AND P0, PT, RZ, UR6, PT ;  /* 0x00000006ff007c0c */ /* 0x000fe2000bf05070 */
[----:B------:R-:W-:Y:S02]  /*16510*/  USHF.R.U64 UR18, UR17, UR14, UR5 ;  /* 0x0000000e11127299 */ /* 0x000fe40008001205 */
[----:B------:R-:W-:Y:S01]  /*16520*/  USHF.R.U32.HI UR5, URZ, UR14, UR5 ;  /* 0x0000000e3f057299 */ /* 0x000fe20008011605 */
[----:B------:R-:W-:Y:S01]  /*16530*/  ISETP.NE.AND.EX P0, PT, RZ, UR7, PT, P0 ;  /* 0x00000007ff007c0c */ /* 0x000fe2000bf05300 */
[----:B------:R-:W-:-:S02]  /*16540*/  USHF.L.U32 UR11, UR10, UR22, URZ ;  /* 0x000000160a0b7299 */ /* 0x000fc4000800063f */
[----:B------:R-:W-:Y:S01]  /*16550*/  USHF.R.U64 UR19, UR18, UR22, UR5 ;  /* 0x0000001612137299 */ /* 0x000fe20008001205 */
[----:B------:R-:W-:Y:S01]  /*16560*/  ULDC UR20, c[0x0][0x600] ;  /* 0x0001800000147ab9 */ /* 0x000fe20000000800 */
[----:B------:R-:W-:Y:S02]  /*16570*/  USHF.R.U32.HI UR10, URZ, UR22, UR5 ;  /* 0x000000163f0a7299 */ /* 0x000fe40008011605 */
[----:B------:R-:W-:Y:S02]  /*16580*/  UIADD3 UR21, UR20, -0x1, URZ ;  /* 0xffffffff14157890 */ /* 0x000fe4000fffe03f */
[----:B------:R-:W-:Y:S01]  /*16590*/  ULOP3.LUT UR26, URZ, UR11, URZ, 0x33, !UPT ;  /* 0x0000000b3f1a7292 */ /* 0x000fe2000f8e333f */
        /* <DEDUP_REMOVED lines=17> */
.L_x_549:
[----:B------:R-:W-:Y:S01]  /*166b0*/  USHF.R.U64 UR6, UR5, UR23, UR10 ;  /* 0x0000001705067299 */ /* 0x000fe2000800120a */
[----:B------:R-:W-:Y:S01]  /*166c0*/  IMAD.MOV.U32 R0, RZ, RZ, 0x1 ;  /* 0x00000001ff007424 */ /* 0x000fe200078e00ff */
[----:B------:R-:W-:Y:S01]  /*166d0*/  USHF.L.U32 UR25, UR25, UR22, URZ ;  /* 0x0000001619197299 */ /* 0x000fe2000800063f */
[----:B------:R-:W-:Y:S01]  /*166e0*/  IMAD.U32 R10, RZ, RZ, UR4 ;  /* 0x00000004ff0a7e24 */ /* 0x000fe2000f8e00ff */
[----:B------:R-:W-:Y:S02]  /*166f0*/  ULOP3.LUT UR5, UR18, UR26, URZ, 0xc0, !UPT ;  /* 0x0000001a12057292 */ /* 0x000fe4000f8ec03f */
[----:B------:R-:W-:Y:S02]  /*16700*/  UIADD3 UR7, -UR6, URZ, URZ ;  /* 0x0000003f06077290 */ /* 0x000fe4000fffe13f */
[----:B------:R-:W-:Y:S02]  /*16710*/  UIMAD UR6, UR25, UR6, UR5 ;  /* 0x00000006190672a4 */ /* 0x000fe4000f8e0205 */
[----:B------:R-:W-:-:S02]  /*16720*/  ULOP3.LUT UR17, UR17, UR21, URZ, 0xc0, !UPT ;  /* 0x0000001511117292 */ /* 0x000fc4000f8ec03f */
[----:B------:R-:W-:Y:S02]  /*16730*/  UIMAD UR5, UR7, UR24, UR19 ;  /* 0x00000018070572a4 */ /* 0x000fe4000f8e0213 */
[----:B------:R-:W-:Y:S01]  /*16740*/  UISETP.NE.AND UP0, UPT, UR45, URZ, UPT ;  /* 0x0000003f2d00728c */ /* 0x000fe2000bf05270 */
[----:B------:R-:W-:Y:S01]  /*16750*/  ULDC UR7, c[0x0][0x610] ;  /* 0x0001840000077ab9 */ /* 0x000fe20000000800 */
[----:B------:R-:W-:Y:S02]  /*16760*/  UIMAD UR5, UR5, UR20, UR17 ;  /* 0x00000014050572a4 */ /* 0x000fe4000f8e0211 */
[----:B------:R-:W-:-:S04]  /*16770*/  UIMAD UR8, UR6, UR7, UR8 ;  /* 0x00000007060872a4 */ /* 0x000fc8000f8e0208 */
[----:B------:R-:W-:Y:S02]  /*16780*/  USEL UR6, UR5, UR8, !UP0 ;  /* 0x0000000805067287 */ /* 0x000fe4000c000000 */
[----:B------:R-:W-:-:S04]  /*16790*/  USEL UR8, UR8, UR5, !UP0 ;  /* 0x0000000508087287 */ /* 0x000fc8000c000000 */
[----:B------:R-:W-:Y:S02]  /*167a0*/  MOV R3, UR6 ;  /* 0x0000000600037c02 */ /* 0x000fe40008000f00 */
[----:B------:R-:W-:-:S07]  /*167b0*/  IMAD.U32 R2, RZ, RZ, UR8 ;  /* 0x00000008ff027e24 */ /* 0x000fce000f8e00ff */
.L_x_547:
[----:B------:R-:W-:-:S08]  /*167c0*/  NOP ;  /* 0x0000000000007918 */ /* 0x000fd00000000000 */
[----:B0-----:R-:W0:-:S00]  /*167d0*/  USETMAXREG.DEALLOC.CTAPOOL 0x18 ;  /* 0x00000018000079c8 */ /* 0x001e0000080e0500 */
[----:B------:R-:W-:-:S13]  /*167e0*/  ISETP.NE.AND P0, PT, RZ, UR9, PT ;  /* 0x00000009ff007c0c */ /* 0x000fda000bf05270 */
[----:B------:R-:W-:Y:S05]  /*167f0*/  @P0 EXIT ;  /* 0x000000000000094d */ /* 0x000fea0003800000 */
[----:B0-----:R-:W-:Y:S01]  /*16800*/  LOP3.LUT P0, RZ, R0, 0xff, RZ, 0xc0, !PT ;  /* 0x000000ff00ff7812 */ /* 0x001fe2000780c0ff */
[----:B------:R-:W-:Y:S02]  /*16810*/  IMAD.MOV.U32 R0, RZ, RZ, 0x1 ;  /* 0x00000001ff007424 */ /* 0x000fe400078e00ff */
[----:B------:R-:W-:-:S10]  /*16820*/  IMAD.MOV.U32 R6, RZ, RZ, RZ ;  /* 0x000000ffff067224 */ /* 0x000fd400078e00ff */
[----:B------:R-:W-:Y:S05]  /*16830*/  @!P0 BRA `(.L_x_550) ;  /* 0x0000000c007c8947 */ /* 0x000fea0003800000 */
[----:B------:R-:W0:Y:S01]  /*16840*/  S2R R9, SR_CgaCtaId ;  /* 0x0000000000097919 */ /* 0x000e220000008800 */
[----:B------:R-:W-:Y:S01]  /*16850*/  ULDC UR4, c[0x0][0x28c] ;  /* 0x0000a30000047ab9 */ /* 0x000fe20000000800 */
[----:B------:R-:W-:Y:S01]  /*16860*/  ULDC UR8, c[0x0][0x658] ;  /* 0x0001960000087ab9 */ /* 0x000fe20000000800 */
[----:B------:R-:W-:Y:S01]  /*16870*/  UIADD3 UR9, UR4, 0x1f, URZ ;  /* 0x0000001f04097890 */ /* 0x000fe2000fffe03f */
[----:B------:R-:W-:Y:S01]  /*16880*/  BSSY B0, `(.L_x_550) ;  /* 0x00000da000007945 */ /* 0x000fe20003800000 */
[----:B------:R-:W-:Y:S01]  /*16890*/  UMOV UR7, 0xffffffff ;  /* 0xffffffff00077882 */ /* 0x000fe20000000000 */
[----:B------:R-:W-:Y:S01]  /*168a0*/  ULDC UR6, c[0x0][0xc] ;  /* 0x0000030000067ab9 */ /* 0x000fe20000000800 */
[----:B------:R-:W-:Y:S01]  /*168b0*/  USHF.R.S32.HI UR10, URZ, 0x1f, UR9 ;  /* 0x0000001f3f0a7899 */ /* 0x000fe20008011409 */
[----:B------:R-:W-:Y:S01]  /*168c0*/  IMAD.MOV.U32 R8, RZ, RZ, 0x1 ;  /* 0x00000001ff087424 */ /* 0x000fe200078e00ff */
[----:B------:R-:W-:Y:S01]  /*168d0*/  USHF.L.U32 UR11, UR7, UR8, URZ ;  /* 0x00000008070b7299 */ /* 0x000fe2000800063f */
[----:B------:R-:W-:Y:S01]  /*168e0*/  IMAD.MOV.U32 R0, RZ, RZ, 0x1 ;  /* 0x00000001ff007424 */ /* 0x000fe200078e00ff */
[----:B------:R-:W-:Y:S01]  /*168f0*/  ULDC UR5, c[0x0][0x600] ;  /* 0x0001800000057ab9 */ /* 0x000fe20000000800 */
[----:B------:R-:W-:Y:S01]  /*16900*/  ULDC UR7, c[0x0][0x10] ;  /* 0x0000040000077ab9 */ /* 0x000fe20000000800 */
[----:B------:R-:W-:Y:S01]  /*16910*/  UMOV UR12, 0x1 ;  /* 0x00000001000c7882 */ /* 0x000fe20000000000 */
[----:B------:R-:W-:Y:S01]  /*16920*/  UIADD3 UR4, UR5, -0x1, URZ ;  /* 0xffffffff05047890 */ /* 0x000fe2000fffe03f */
[----:B------:R-:W-:Y:S01]  /*16930*/  IMAD.MOV.U32 R6, RZ, RZ, RZ ;  /* 0x000000ffff067224 */ /* 0x000fe200078e00ff */
[----:B------:R-:W-:-:S02]  /*16940*/  UIMAD.WIDE.U32 UR6, UR6, UR7, URZ ;  /* 0x00000007060672a5 */ /* 0x000fc4000f8e003f */
[----:B------:R-:W-:Y:S02]  /*16950*/  ULEA.HI UR10, UR10, UR9, URZ, 0x5 ;  /* 0x000000090a0a7291 */ /* 0x000fe4000f8f283f */
[----:B------:R-:W-:Y:S02]  /*16960*/  USHF.L.U32 UR5, UR12, UR8, URZ ;  /* 0x000000080c057299 */ /* 0x000fe4000800063f */
[----:B------:R-:W-:Y:S01]  /*16970*/  USHF.R.S32.HI UR18, URZ, 0x5, UR10 ;  /* 0x000000053f127899 */ /* 0x000fe2000801140a */
[----:B------:R-:W-:Y:S01]  /*16980*/  ULDC UR8, c[0x0][0x14] ;  /* 0x0000050000087ab9 */ /* 0x000fe20000000800 */
[----:B------:R-:W-:Y:S02]  /*16990*/  ULOP3.LUT UR21, UR40, 0x2, URZ, 0xfc, !UPT ;  /* 0x0000000228157892 */ /* 0x000fe4000f8efc3f */
[----:B------:R-:W-:Y:S02]  /*169a0*/  UIMAD.WIDE.U32 UR22, UR6, UR8, URZ ;  /* 0x00000008061672a5 */ /* 0x000fe4000f8e003f */
[----:B------:R-:W-:-:S02]  /*169b0*/  UIMAD UR13, UR7, UR8, URZ ;  /* 0x00000008070d72a4 */ /* 0x000fc4000f8e023f */
[----:B------:R-:W-:Y:S01]  /*169c0*/  ULOP3.LUT UR19, URZ, UR11, URZ, 0x33, !UPT ;  /* 0x0000000b3f137292 */ /* 0x000fe2000f8e333f */
[C---:B0-----:R-:W-:Y:S01]  /*169d0*/  IMAD.SHL.U32 R16, R9.reuse, 0x20, RZ ;  /* 0x0000002009107824 */ /* 0x041fe200078e00ff */
[----:B------:R-:W-:Y:S01]  /*169e0*/  UIADD3 UR13, UR23, UR13, URZ ;  /* 0x0000000d170d7290 */ /* 0x000fe2000fffe03f */
[----:B------:R-:W-:Y:S01]  /*169f0*/  IMAD.SHL.U32 R9, R9, 0x400, RZ ;  /* 0x0000040009097824 */ /* 0x000fe200078e00ff */
[----:B------:R-:W-:Y:S02]  /*16a00*/  UIADD3 UR26, UR18, 0x1, URZ ;  /* 0x00000001121a7890 */ /* 0x000fe4000fffe03f */
[----:B------:R-:W-:Y:S01]  /*16a10*/  LOP3.LUT R16, R16, 0xe0, RZ, 0xc0, !PT ;  /* 0x000000e010107812 */ /* 0x000fe200078ec0ff */
[----:B------:R-:W-:Y:S01]  /*16a20*/  ULDC.64 UR24, c[0x0][0x198] ;  /* 0x0000660000187ab9 */ /* 0x000fe20000000a00 */
[----:B------:R-:W-:-:S08]  /*16a30*/  LOP3.LUT R9, R9, 0x1c00, RZ, 0xc0, !PT ;  /* 0x00001c0009097812 */ /* 0x000fd000078ec0ff */
.L_x_561:
[----:B------:R-:W-:-:S03]  /*16a40*/  UMOV UR6, 0xffffffff ;  /* 0xffffffff00067882 */ /* 0x000fc60000000000 */
[----:B------:R-:W-:Y:S05]  /*16a50*/  BRA.DIV UR6, `(.L_x_551) ;  /* 0x00000012064c7947 */ /* 0x000fea000b800000 */
[----:B------:R-:W-:-:S13]  /*16a60*/  ELECT P6, URZ, PT ;  /* 0x00000000003f782f */ /* 0x000fda00038c0000 */
.L_x_575:
[----:B------:R-:W0:Y:S01]  /*16a70*/  LDC R4, c[0x0][0x28c] ;  /* 0x0000a300ff047b82 */ /* 0x000e220000000800 */
[----:B------:R-:W-:Y:S01]  /*16a80*/  BSSY B1, `(.L_x_552) ;  /* 0x000003a000017945 */ /* 0x000fe20003800000 */
[----:B0-----:R-:W-:-:S13]  /*16a90*/  ISETP.LT.OR P6, PT, R4, 0x1, !P6 ;  /* 0x000000010400780c */ /* 0x001fda00077c1670 */
[----:B------:R-:W-:Y:S05]  /*16aa0*/  @P6 BRA `(.L_x_553) ;  /* 0x0000000000dc6947 */ /* 0x000fea0003800000 */
[----:B------:R-:W-:Y:S01]  /*16ab0*/  SHF.L.U32 R2, R2, 0x8, RZ ;  /* 0x0000000802027819 */ /* 0x000fe200000006ff */
[----:B------:R-:W-:Y:S02]  /*16ac0*/  IMAD R3, R3, 0x100, R16 ;  /* 0x0000010003037824 */ /* 0x000fe400078e0210 */
[----:B------:R-:W-:Y:S02]  /*16ad0*/  IMAD.MOV.U32 R11, RZ, RZ, RZ ;  /* 0x000000ffff0b7224 */ /* 0x000fe400078e00ff */
[----:B------:R-:W-:Y:S02]  /*16ae0*/  IMAD.U32 R13, RZ, RZ, UR26 ;  /* 0x0000001aff0d7e24 */ /* 0x000fe4000f8e00ff */
[----:B------:R-:W-:Y:S02]  /*16af0*/  IMAD.MOV.U32 R4, RZ, RZ, R0 ;  /* 0x000000ffff047224 */ /* 0x000fe400078e0000 */
[----:B------:R-:W-:-:S07]  /*16b00*/  IMAD.MOV.U32 R12, RZ, RZ, R6 ;  /* 0x000000ffff0c7224 */ /* 0x000fce00078e0006 */
.L_x_556:
[----:B------:R-:W0:Y:S01]  /*16b10*/  S2R R14, SR_CgaCtaId ;  /* 0x00000000000e7919 */ /* 0x000e220000008800 */
[----:B------:R-:W-:Y:S01]  /*16b20*/  MOV R5, 0x400 ;  /* 0x0000040000057802 */ /* 0x000fe20000000f00 */
[----:B------:R-:W1:Y:S03]  /*16b30*/  S2R R7, SR_TID.X ;  /* 0x0000000000077919 */ /* 0x000e660000002100 */
[----:B0-----:R-:W-:Y:S02]  /*16b40*/  LEA R15, R14, R5, 0x18 ;  /* 0x000000050e0f7211 */ /* 0x001fe400078ec0ff */
[----:B------:R-:W-:Y:S02]  /*16b50*/  SHF.L.U32 R14, R4, 0x1f, RZ ;  /* 0x0000001f040e7819 */ /* 0x000fe400000006ff */
[----:B-1----:R-:W-:Y:S01]  /*16b60*/  LOP3.LUT P1, RZ, R7, 0x7f, RZ, 0xc0, !PT ;  /* 0x0000007f07ff7812 */ /* 0x002fe2000782c0ff */
[----:B------:R-:W-:-:S04]  /*16b70*/  IMAD R5, R12, 0x8, R15 ;  /* 0x000000080c057824 */ /* 0x000fc800078e020f */
[----:B------:R-:W0:Y:S02]  /*16b80*/  SYNCS.PHASECHK.TRANS64.TRYWAIT P0, [R5+URZ+0x38], R14 ;  /* 0x0000380e050075a7 */ /* 0x000e24000800017f */
[----:B0-----:R-:W-:Y:S06]  /*16b90*/  @!P0 BRA `(.L_x_554) ;  /* 0x00000010001c8947 */ /* 0x001fec0003800000 */
.L_x_576:
[----:B0-----:R-:W0:Y:S01]  /*16ba0*/  @!P1 LDC R14, c[0x0][0x500] ;  /* 0x00014000ff0e9b82 */ /* 0x001e220000000800 */
[----:B------:R-:W-:-:S04]  /*16bb0*/  UPRMT UR6, UR21, 0x9910, URZ ;  /* 0x0000991015067896 */ /* 0x000fc8000800003f */
[----:B------:R-:W-:-:S06]  /*16bc0*/  UISETP.NE.AND UP0, UPT, UR6, 0x2, UPT ;  /* 0x000000020600788c */ /* 0x000fcc000bf05270 */
[----:B------:R-:W-:Y:S01]  /*16bd0*/  PLOP3.LUT P0, PT, PT, PT, UP0, 0x80, 0x0 ;  /* 0x000000000000781c */ /* 0x000fe20003f0f008 */
[----:B0-----:R0:W-:-:S12]  /*16be0*/  @!P1 SYNCS.ARRIVE.TRANS64 RZ, [R5+URZ], R14 ;  /* 0x0000000e05ff99a7 */ /* 0x0011d8000800003f */
[----:B------:R-:W-:Y:S05]  /*16bf0*/  @P0 BRA `(.L_x_555) ;  /* 0x0000000000040947 */ /* 0x000fea0003800000 */
[----:B------:R-:W-:Y:S01]  /*16c00*/  BPT.TRAP 0x1 ;  /* 0x000000040000795c */ /* 0x000fe20000300000 */
.L_x_555:
[----:B------:R-:W-:Y:S01]  /*16c10*/  IMAD R7, R12, 0x4000, R15 ;  /* 0x000040000c077824 */ /* 0x000fe200078e020f */
[----:B------:R-:W-:Y:S01]  /*16c20*/  R2UR UR9, R5 ;  /* 0x00000000050972ca */ /* 0x000fe200000e0000 */
[----:B------:R-:W-:Y:S01]  /*16c30*/  VIADD R13, R13, 0xffffffff ;  /* 0xffffffff0d0d7836 */ /* 0x000fe20000000000 */
[----:B------:R-:W-:Y:S01]  /*16c40*/  UIADD3 UR6, UP0, UR24, 0xf0, URZ ;  /* 0x000000f018067890 */ /* 0x000fe2000ff1e03f */
[----:B------:R-:W-:Y:S01]  /*16c50*/  R2UR UR11, R2 ;  /* 0x00000000020b72ca */ /* 0x000fe200000e0000 */
[----:B------:R-:W-:Y:S01]  /*16c60*/  UIADD3 UR28, UP1, UR24, 0x1f0, URZ ;  /* 0x000001f0181c7890 */ /* 0x000fe2000ff3e03f */
[----:B------:R-:W-:Y:S01]  /*16c70*/  R2UR UR7, R7 ;  /* 0x00000000070772ca */ /* 0x000fe200000e0000 */
[C---:B------:R-:W-:Y:S01]  /*16c80*/  IMAD R7, R12.reuse, 0x2000, R9 ;  /* 0x000020000c077824 */ /* 0x040fe200078e0209 */
[----:B------:R-:W-:Y:S01]  /*16c90*/  R2UR UR10, R11 ;  /* 0x000000000b0a72ca */ /* 0x000fe200000e0000 */
[----:B------:R-:W-:Y:S01]  /*16ca0*/  VIADD R12, R12, 0x1 ;  /* 0x000000010c0c7836 */ /* 0x000fe20000000000 */
[----:B------:R-:W-:Y:S01]  /*16cb0*/  R2UR UR12, R10 ;  /* 0x000000000a0c72ca */ /* 0x000fe200000e0000 */
[----:B------:R-:W-:Y:S01]  /*16cc0*/  UIADD3.X UR29, URZ, UR25, URZ, UP1, !UPT ;  /* 0x000000193f1d7290 */ /* 0x000fe20008ffe43f */
[----:B------:R-:W-:Y:S01]  /*16cd0*/  LEA R7, R7, R15, 0x1 ;  /* 0x0000000f07077211 */ /* 0x000fe200078e08ff */
[----:B------:R-:W-:Y:S01]  /*16ce0*/  UMOV UR14, 0x0 ;  /* 0x00000000000e7882 */ /* 0x000fe20000000000 */
[----:B------:R-:W-:Y:S01]  /*16cf0*/  R2UR UR20, R3 ;  /* 0x00000000031472ca */ /* 0x000fe200000e0000 */
[----:B------:R-:W-:Y:S01]  /*16d00*/  UMOV UR15, 0x10000000 ;  /* 0x10000000000f7882 */ /* 0x000fe20000000000 */
[----:B------:R-:W-:Y:S01]  /*16d10*/  R2UR UR8, R7 ;  /* 0x00000000070872ca */ /* 0x000fe200000e0000 */
[----:B------:R-:W-:Y:S01]  /*16d20*/  UMOV UR27, 0xff0000 ;  /* 0x00ff0000001b7882 */ /* 0x000fe20000000000 */
[----:B------:R-:W-:Y:S01]  /*16d30*/  ISETP.GT.AND P1, PT, R13, 0x1, PT ;  /* 0x000000010d00780c */ /* 0x000fe20003f24270 */
[----:B------:R-:W-:Y:S01]  /*16d40*/  UIADD3 UR16, UR7, 0x180, URZ ;  /* 0x0000018007107890 */ /* 0x000fe2000fffe03f */
[----:B------:R-:W-:Y:S01]  /*16d50*/  ISETP.NE.AND P0, PT, R12, 0x7, PT ;  /* 0x000000070c00780c */ /* 0x000fe20003f05270 */
[----:B------:R-:W-:Y:S01]  /*16d60*/  UIADD3.X UR7, URZ, UR25, URZ, UP0, !UPT ;  /* 0x000000193f077290 */ /* 0x000fe200087fe43f */
[----:B------:R-:W-:-:S02]  /*16d70*/  VIADD R11, R11, 0x20 ;  /* 0x000000200b0b7836 */ /* 0x000fc40000000000 */
[----:B0-----:R-:W-:Y:S02]  /*16d80*/  SEL R5, RZ, 0x1, P0 ;  /* 0x00000001ff057807 */ /* 0x001fe40000000000 */
[----:B------:R-:W-:Y:S02]  /*16d90*/  SEL R12, R12, RZ, P0 ;  /* 0x000000ff0c0c7207 */ /* 0x000fe40000000000 */
[----:B------:R-:W-:Y:S01]  /*16da0*/  LOP3.LUT R4, R4, R5, RZ, 0x3c, !PT ;  /* 0x0000000504047212 */ /* 0x000fe200078e3cff */
[----:B------:R-:W-:-:S03]  /*16db0*/  UIADD3 UR17, UR8, 0x1c180, URZ ;  /* 0x0001c18008117890 */ /* 0x000fc6000fffe03f */
[----:B------:R-:W-:Y:S02]  /*16dc0*/  UMOV UR8, UR16 ;  /* 0x0000001000087c82 */ /* 0x000fe40008000000 */
[----:B------:R0:W-:Y:S02]  /*16dd0*/  UTMALDG.3D [UR8], [UR6], desc[UR14] ;  /* 0x00000e08060075b4 */ /* 0x0001e40008011000 */
[----:B0-----:R-:W-:Y:S01]  /*16de0*/  UMOV UR8, UR17 ;  /* 0x0000001100087c82 */ /* 0x001fe20008000000 */
[----:B------:R-:W-:Y:S02]  /*16df0*/  UMOV UR11, UR20 ;  /* 0x00000014000b7c82 */ /* 0x000fe40008000000 */
[----:B------:R0:W-:Y:S02]  /*16e00*/  UTMALDG.3D.MULTICAST [UR8], [UR28], UR27, desc[UR14] ;  /* 0x00000e081c0073b4 */ /* 0x0001e4000801181b */
[----:B0-----:R-:W-:Y:S05]  /*16e10*/  @P1 BRA `(.L_x_556) ;  /* 0xfffffffc003c1947 */ /* 0x001fea000383ffff */
.L_x_553:
[----:B------:R-:W-:Y:S05]  /*16e20*/  BSYNC B1 ;  /* 0x0000000000017941 */ /* 0x000fea0003800000 */
.L_x_552:
[----:B------:R-:W2:Y:S01]  /*16e30*/  LDL.LU R15, [R1+0x200] ;  /* 0x00020000010f7983 */ /* 0x000ea20000300800 */
[----:B------:R-:W-:Y:S01]  /*16e40*/  LOP3.LUT P1, RZ, R8, 0xff, RZ, 0xc0, !PT ;  /* 0x000000ff08ff7812 */ /* 0x000fe2000782c0ff */
[----:B------:R-:W-:Y:S01]  /*16e50*/  VIADD R6, R6, UR18 ;  /* 0x0000001206067c36 */ /* 0x000fe20008000000 */
[----:B------:R-:W-:Y:S01]  /*16e60*/  ULDC.64 UR6, c[0x0][0x650] ;  /* 0x0001940000067ab9 */ /* 0x000fe20000000a00 */
[----:B------:R-:W3:Y:S01]  /*16e70*/  LDL.LU R14, [R1+0x204] ;  /* 0x00020400010e7983 */ /* 0x000ee20000300800 */
[----:B------:R-:W-:Y:S01]  /*16e80*/  UISETP.GE.U32.AND UP0, UPT, UR18, 0x7, UPT ;  /* 0x000000071200788c */ /* 0x000fe2000bf06070 */
[C---:B------:R-:W-:Y:S01]  /*16e90*/  IMAD.WIDE.U32 R2, R6.reuse, 0x24924925, RZ ;  /* 0x2492492506027825 */ /* 0x040fe200078e00ff */
[C---:B------:R-:W-:Y:S01]  /*16ea0*/  ISETP.GT.U32.AND P0, PT, R6.reuse, 0x6, PT ;  /* 0x000000060600780c */ /* 0x040fe20003f04070 */
[----:B------:R-:W-:Y:S01]  /*16eb0*/  BSSY B1, `(.L_x_557) ;  /* 0x0000074000017945 */ /* 0x000fe20003800000 */
[----:B------:R-:W-:Y:S01]  /*16ec0*/  MOV R10, 0xffffffff ;  /* 0xffffffff000a7802 */ /* 0x000fe20000000f00 */
[----:B------:R-:W-:Y:S01]  /*16ed0*/  IMAD.IADD R2, R6, 0x1, -R3 ;  /* 0x0000000106027824 */ /* 0x000fe200078e0a03 */
[----:B------:R-:W-:-:S03]  /*16ee0*/  PRMT R8, RZ, 0x7610, R8 ;  /* 0x00007610ff087816 */ /* 0x000fc60000000008 */
[----:B------:R-:W0:Y:S01]  /*16ef0*/  @P1 S2R R4, SR_CgaCtaId ;  /* 0x0000000000041919 */ /* 0x000e220000008800 */
[----:B------:R-:W-:Y:S02]  /*16f00*/  LEA.HI R2, R2, R3, RZ, 0x1f ;  /* 0x0000000302027211 */ /* 0x000fe400078ff8ff */
[----:B------:R-:W-:-:S04]  /*16f10*/  @P1 MOV R3, 0x400 ;  /* 0x0000040000031802 */ /* 0x000fc80000000f00 */
[----:B0-----:R-:W-:Y:S01]  /*16f20*/  @P1 LEA R3, R4, R3, 0x18 ;  /* 0x0000000304031211 */ /* 0x001fe200078ec0ff */
[----:B------:R-:W-:-:S03]  /*16f30*/  IMAD.U32 R4, RZ, RZ, UR18 ;  /* 0x00000012ff047e24 */ /* 0x000fc6000f8e00ff */
[----:B------:R0:W-:Y:S01]  /*16f40*/  @P1 SYNCS.ARRIVE.TRANS64.A1T0 RZ, [R3+URZ+0x88], RZ ;  /* 0x000088ff03ff19a7 */ /* 0x0001e2000810003f */
[----:B------:R-:W-:Y:S02]  /*16f50*/  PLOP3.LUT P1, PT, PT, PT, UP0, 0x80, 0x0 ;  /* 0x000000000000781c */ /* 0x000fe40003f2f008 */
[----:B------:R-:W-:Y:S02]  /*16f60*/  ISETP.LT.U32.AND P0, PT, R4, 0x7, P0 ;  /* 0x000000070400780c */ /* 0x000fe40000701070 */
[----:B------:R-:W-:Y:S02]  /*16f70*/  PRMT R4, RZ, 0x7610, R4 ;  /* 0x00007610ff047816 */ /* 0x000fe40000000004 */
[----:B0-----:R-:W-:-:S04]  /*16f80*/  SEL R3, RZ, 0x1, !P0 ;  /* 0x00000001ff037807 */ /* 0x001fc80004000000 */
[----:B------:R-:W-:Y:S02]  /*16f90*/  LOP3.LUT R0, R0, R3, RZ, 0x3c, !PT ;  /* 0x0000000300007212 */ /* 0x000fe400078e3cff */
[----:B------:R-:W-:Y:S01]  /*16fa0*/  SHF.R.U32.HI R3, RZ, 0x2, R2 ;  /* 0x00000002ff037819 */ /* 0x000fe20000011602 */
[----:B------:R-:W-:-:S03]  /*16fb0*/  IMAD.MOV.U32 R2, RZ, RZ, -0x1 ;  /* 0xffffffffff027424 */ /* 0x000fc600078e00ff */
[----:B------:R-:W-:Y:S01]  /*16fc0*/  @P1 LOP3.LUT R0, R0, 0x1, R3, 0x78, !PT ;  /* 0x0000000100001812 */ /* 0x000fe200078e7803 */
[----:B------:R-:W-:Y:S02]  /*16fd0*/  IMAD R6, R3, -0x7, R6 ;  /* 0xfffffff903067824 */ /* 0x000fe400078e0206 */
[----:B------:R-:W-:Y:S01]  /*16fe0*/  IMAD.MOV.U32 R3, RZ, RZ, -0x1 ;  /* 0xffffffffff037424 */ /* 0x000fe200078e00ff */
[----:B---3--:R-:W-:-:S04]  /*16ff0*/  IADD3 R14, P0, R14, UR22, RZ ;  /* 0x000000160e0e7c10 */ /* 0x008fc8000ff1e0ff */
[----:B--2---:R-:W-:Y:S01]  /*17000*/  IADD3.X R15, R15, UR13, RZ, P0, !PT ;  /* 0x0000000d0f0f7c10 */ /* 0x004fe200087fe4ff */
[----:B------:R0:W-:Y:S01]  /*17010*/  STL [R1+0x204], R14 ;  /* 0x0002040e01007387 */ /* 0x0001e20000100800 */
[----:B------:R-:W-:-:S03]  /*17020*/  ISETP.GE.U32.AND P0, PT, R14, UR6, PT ;  /* 0x000000060e007c0c */ /* 0x000fc6000bf06070 */
[----:B------:R0:W-:Y:S01]  /*17030*/  STL [R1+0x200], R15 ;  /* 0x0002000f01007387 */ /* 0x0001e20000100800 */
[----:B------:R-:W-:-:S13]  /*17040*/  ISETP.GE.U32.AND.EX P0, PT, R15, UR7, PT, P0 ;  /* 0x000000070f007c0c */ /* 0x000fda000bf06100 */
[----:B0-----:R-:W-:Y:S05]  /*17050*/  @P0 BRA `(.L_x_558) ;  /* 0x0000000400640947 */ /* 0x001fea0003800000 */
[----:B------:R-:W0:Y:S01]  /*17060*/  S2R R7, SR_CTAID.X ;  /* 0x0000000000077919 */ /* 0x000e220000002500 */
[----:B------:R-:W-:Y:S01]  /*17070*/  ULDC UR6, c[0x0][0x150] ;  /* 0x0000540000067ab9 */ /* 0x000fe20000000800 */
[----:B------:R-:W1:Y:S01]  /*17080*/  LDC R4, c[0x0][0x144] ;  /* 0x00005100ff047b82 */ /* 0x000e620000000800 */
[----:B------:R-:W-:Y:S01]  /*17090*/  UISETP.NE.AND UP0, UPT, UR45, URZ, UPT ;  /* 0x0000003f2d00728c */ /* 0x000fe2000bf05270 */
[----:B------:R-:W2:Y:S01]  /*170a0*/  S2R R5, SR_CTAID.Y ;  /* 0x0000000000057919 */ /* 0x000ea20000002600 */
[----:B------:R-:W-:-:S04]  /*170b0*/  ULDC UR9, c[0x0][0x630] ;  /* 0x00018c0000097ab9 */ /* 0x000fc80000000800 */
[----:B------:R-:W-:Y:S01]  /*170c0*/  PLOP3.LUT P0, PT, PT, PT, UP0, 0x80, 0x0 ;  /* 0x000000000000781c */ /* 0x000fe20003f0f008 */
[----:B------:R-:W3:Y:S01]  /*170d0*/  LDC R12, c[0x0][0x148] ;  /* 0x00005200ff0c7b82 */ /* 0x000ee20000000800 */
[----:B0-----:R-:W-:Y:S02]  /*170e0*/  I2FP.F32.U32 R2, R7 ;  /* 0x0000000700027245 */ /* 0x001fe40000201000 */
[----:B--2---:R-:W-:-:S03]  /*170f0*/  I2FP.F32.U32 R3, R5 ;  /* 0x0000000500037245 */ /* 0x004fc60000201000 */
[----:B------:R-:W-:Y:S01]  /*17100*/  FMUL R2, R2, UR6 ;  /* 0x0000000602027c20 */ /* 0x000fe20008400000 */
[----:B------:R-:W-:Y:S02]  /*17110*/  ULDC UR6, c[0x0][0x154] ;  /* 0x0000550000067ab9 */ /* 0x000fe40000000800 */
[----:B------:R-:W-:Y:S01]  /*17120*/  FMUL R10, R3, UR6 ;  /* 0x00000006030a7c20 */ /* 0x000fe20008400000 */
[----:B------:R-:W-:Y:S02]  /*17130*/  ULDC.64 UR6, c[0x0][0x628] ;  /* 0x00018a0000067ab9 */ /* 0x000fe40000000a00 */
[----:B------:R-:W0:Y:S08]  /*17140*/  F2I.U32.TRUNC.NTZ R2, R2 ;  /* 0x0000000200027305 */ /* 0x000e30000020f000 */
[----:B------:R-:W2:Y:S01]  /*17150*/  F2I.U32.TRUNC.NTZ R10, R10 ;  /* 0x0000000a000a7305 */ /* 0x000ea2000020f000 */
[----:B0-----:R-:W-:-:S02]  /*17160*/  IMAD.MOV R3, RZ, RZ, -R2 ;  /* 0x000000ffff037224 */ /* 0x001fc400078e0a02 */
[----:B------:R-:W-:Y:S02]  /*17170*/  IMAD.MOV.U32 R2, RZ, RZ, R14 ;  /* 0x000000ffff027224 */ /* 0x000fe400078e000e */
[----:B-1----:R-:W-:Y:S02]  /*17180*/  IMAD R7, R4, R3, R7 ;  /* 0x0000000304077224 */ /* 0x002fe400078e0207 */
[----:B--2---:R-:W-:-:S04]  /*17190*/  IMAD.MOV R3, RZ, RZ, -R10 ;  /* 0x000000ffff037224 */ /* 0x004fc800078e0a0a */
[----:B---3--:R-:W-:Y:S01]  /*171a0*/  @P0 IMAD R7, R12, R3, R5 ;  /* 0x000000030c070224 */ /* 0x008fe200078e0205 */
[----:B------:R-:W-:Y:S01]  /*171b0*/  ISETP.NE.U32.AND P0, PT, RZ, UR6, PT ;  /* 0x00000006ff007c0c */ /* 0x000fe2000bf05070 */
[----:B------:R-:W-:-:S03]  /*171c0*/  IMAD.MOV.U32 R3, RZ, RZ, R15 ;  /* 0x000000ffff037224 */ /* 0x000fc600078e000f */
[----:B------:R-:W-:-:S13]  /*171d0*/  ISETP.NE.AND.EX P0, PT, RZ, UR7, PT, P0 ;  /* 0x00000007ff007c0c */ /* 0x000fda000bf05300 */
[----:B------:R-:W-:Y:S05]  /*171e0*/  @!P0 BRA `(.L_x_559) ;  /* 0x0000000000288947 */ /* 0x000fea0003800000 */
[----:B------:R-:W-:Y:S02]  /*171f0*/  ULDC UR8, c[0x0][0x634] ;  /* 0x00018d0000087ab9 */ /* 0x000fe40000000800 */
[----:B------:R-:W-:-:S05]  /*17200*/  IADD3 R3, P0, R14, UR8, RZ ;  /* 0x000000080e037c10 */ /* 0x000fca000ff1e0ff */
[----:B------:R-:W-:-:S04]  /*17210*/  IMAD.X R11, RZ, RZ, R15, P0 ;  /* 0x000000ffff0b7224 */ /* 0x000fc800000e060f */
[----:B------:R-:W-:-:S04]  /*17220*/  IMAD.WIDE.U32 R4, R11, UR6, RZ ;  /* 0x000000060b047c25 */ /* 0x000fc8000f8e00ff */
[----:B------:R-:W-:-:S04]  /*17230*/  IMAD.WIDE.U32 R4, P0, R3, UR7, R4 ;  /* 0x0000000703047c25 */ /* 0x000fc8000f800004 */
[----:B------:R-:W-:-:S04]  /*17240*/  IMAD.WIDE.U32 R2, R3, UR6, RZ ;  /* 0x0000000603027c25 */ /* 0x000fc8000f8e00ff */
[----:B------:R-:W-:Y:S01]  /*17250*/  IMAD.MOV.U32 R2, RZ, RZ, R5 ;  /* 0x000000ffff027224 */ /* 0x000fe200078e0005 */
[----:B------:R-:W-:Y:S01]  /*17260*/  IADD3 RZ, P1, R3, R4, RZ ;  /* 0x0000000403ff7210 */ /* 0x000fe20007f3e0ff */
[----:B------:R-:W-:-:S04]  /*17270*/  IMAD.X R3, RZ, RZ, RZ, P0 ;  /* 0x000000ffff037224 */ /* 0x000fc800000e06ff */
[----:B------:R-:W-:-:S08]  /*17280*/  IMAD.WIDE.U32.X R2, R11, UR7, R2, P1 ;  /* 0x000000070b027c25 */ /* 0x000fd000088e0402 */
.L_x_559:
[--C-:B------:R-:W-:Y:S01]  /*17290*/  SHF.R.U64 R10, R2, UR9, R3.reuse ;  /* 0x00000009020a7c19 */ /* 0x100fe20008001203 */
[----:B------:R-:W-:Y:S01]  /*172a0*/  ULDC.64 UR6, c[0x0][0x620] ;  /* 0x0001880000067ab9 */ /* 0x000fe20000000a00 */
[----:B------:R-:W-:Y:S01]  /*172b0*/  SHF.R.U32.HI R2, RZ, UR9, R3 ;  /* 0x00000009ff027c19 */ /* 0x000fe20008011603 */
[----:B------:R-:W-:Y:S01]  /*172c0*/  IMAD.MOV.U32 R3, RZ, RZ, R15 ;  /* 0x000000ffff037224 */ /* 0x000fe200078e000f */
[----:B------:R-:W-:Y:S01]  /*172d0*/  IADD3 R11, P0, RZ, -R10, RZ ;  /* 0x8000000aff0b7210 */ /* 0x000fe20007f1e0ff */
[----:B------:R-:W-:-:S04]  /*172e0*/  ULDC.64 UR8, c[0x0][0x640] ;  /* 0x0001900000087ab9 */ /* 0x000fc80000000a00 */
[----:B------:R-:W-:Y:S01]  /*172f0*/  IMAD.X R2, RZ, RZ, ~R2, P0 ;  /* 0x000000ffff027224 */ /* 0x000fe200000e0e02 */
[----:B------:R-:W-:-:S03]  /*17300*/  ISETP.NE.U32.AND P0, PT, RZ, UR8, PT ;  /* 0x00000008ff007c0c */ /* 0x000fc6000bf05070 */
[----:B------:R-:W-:Y:S01]  /*17310*/  IMAD R2, R2, UR6, RZ ;  /* 0x0000000602027c24 */ /* 0x000fe2000f8e02ff */
[----:B------:R-:W-:-:S03]  /*17320*/  ISETP.NE.AND.EX P0, PT, RZ, UR9, PT, P0 ;  /* 0x00000009ff007c0c */ /* 0x000fc6000bf05300 */
[----:B------:R-:W-:Y:S01]  /*17330*/  IMAD R5, R11, UR7, R2 ;  /* 0x000000070b057c24 */ /* 0x000fe2000f8e0202 */
[----:B------:R-:W-:-:S05]  /*17340*/  MOV R2, R14 ;  /* 0x0000000e00027202 */ /* 0x000fca0000000f00 */
[----:B------:R-:W-:Y:S01]  /*17350*/  IMAD.WIDE.U32 R2, R11, UR6, R2 ;  /* 0x000000060b027c25 */ /* 0x000fe2000f8e0002 */
[----:B------:R-:W-:-:S03]  /*17360*/  ULDC UR6, c[0x0][0x618] ;  /* 0x0001860000067ab9 */ /* 0x000fc60000000800 */
[----:B------:R-:W-:-:S05]  /*17370*/  IMAD.IADD R3, R3, 0x1, R5 ;  /* 0x0000000103037824 */ /* 0x000fca00078e0205 */
[--C-:B------:R-:W-:Y:S02]  /*17380*/  SHF.R.U64 R11, R2, UR6, R3.reuse ;  /* 0x00000006020b7c19 */ /* 0x100fe40008001203 */
[----:B------:R-:W-:Y:S01]  /*17390*/  SHF.R.U32.HI R2, RZ, UR6, R3 ;  /* 0x00000006ff027c19 */ /* 0x000fe20008011603 */
[----:B------:R-:W-:-:S03]  /*173a0*/  ULDC UR6, c[0x0][0x608] ;  /* 0x0001820000067ab9 */ /* 0x000fc60000000800 */
[--C-:B------:R-:W-:Y:S02]  /*173b0*/  SHF.R.U64 R12, R11, UR6, R2.reuse ;  /* 0x000000060b0c7c19 */ /* 0x100fe40008001202 */
[----:B------:R-:W-:Y:S01]  /*173c0*/  SHF.R.U32.HI R3, RZ, UR6, R2 ;  /* 0x00000006ff037c19 */ /* 0x000fe20008011602 */
[----:B------:R-:W-:-:S03]  /*173d0*/  ULDC UR6, c[0x0][0x658] ;  /* 0x0001960000067ab9 */ /* 0x000fc60000000800 */
[--C-:B------:R-:W-:Y:S02]  /*173e0*/  SHF.R.U64 R13, R12, UR6, R3.reuse ;  /* 0x000000060c0d7c19 */ /* 0x100fe40008001203 */
[----:B------:R-:W-:-:S03]  /*173f0*/  SHF.R.U32.HI R14, RZ, UR6, R3 ;  /* 0x00000006ff0e7c19 */ /* 0x000fc60008011603 */
[----:B------:R-:W-:Y:S02]  /*17400*/  IMAD.MOV.U32 R2, RZ, RZ, R13 ;  /* 0x000000ffff027224 */ /* 0x000fe400078e000d */
[----:B------:R-:W-:Y:S01]  /*17410*/  IMAD.MOV.U32 R3, RZ, RZ, R14 ;  /* 0x000000ffff037224 */ /* 0x000fe200078e000e */
[----:B------:R-:W-:Y:S06]  /*17420*/  @!P0 BRA `(.L_x_560) ;  /* 0x0000000000288947 */ /* 0x000fec0003800000 */
        /* <DEDUP_REMOVED lines=10> */
.L_x_560:
[----:B------:R-:W-:Y:S01]  /*174d0*/  ULDC UR6, c[0x0][0x648] ;  /* 0x0001920000067ab9 */ /* 0x000fe20000000800 */
[----:B------:R-:W-:Y:S01]  /*174e0*/  LOP3.LUT R12, R12, UR19, RZ, 0xc0, !PT ;  /* 0x000000130c0c7c12 */ /* 0x000fe2000f8ec0ff */
[----:B------:R-:W-:Y:S01]  /*174f0*/  UISETP.NE.AND UP0, UPT, UR45, URZ, UPT ;  /* 0x0000003f2d00728c */ /* 0x000fe2000bf05270 */
[----:B------:R-:W-:Y:S01]  /*17500*/  SHF.R.U64 R3, R2, UR6, R3 ;  /* 0x0000000602037c19 */ /* 0x000fe20008001203 */
[----:B------:R-:W-:Y:S01]  /*17510*/  ULDC UR6, c[0x0][0x638] ;  /* 0x00018e0000067ab9 */ /* 0x000fe20000000800 */
[----:B------:R-:W-:-:S03]  /*17520*/  MOV R4, 0x1 ;  /* 0x0000000100047802 */ /* 0x000fc60000000f00 */
[----:B------:R-:W-:Y:S01]  /*17530*/  IMAD.MOV R2, RZ, RZ, -R3 ;  /* 0x000000ffff027224 */ /* 0x000fe200078e0a03 */
[----:B------:R-:W-:Y:S01]  /*17540*/  PLOP3.LUT P0, PT, PT, PT, UP0, 0x40, 0x0 ;  /* 0x000000000000781c */ /* 0x000fe20003f0e808 */
[----:B------:R-:W-:Y:S01]  /*17550*/  IMAD R12, R3, UR5, R12 ;  /* 0x00000005030c7c24 */ /* 0x000fe2000f8e020c */
[----:B------:R-:W-:Y:S01]  /*17560*/  PLOP3.LUT P1, PT, PT, PT, UP0, 0x40, 0x0 ;  /* 0x000000000000781c */ /* 0x000fe20003f2e808 */
[----:B------:R-:W-:Y:S01]  /*17570*/  IMAD R13, R2, UR6, R13 ;  /* 0x00000006020d7c24 */ /* 0x000fe2000f8e020d */
[----:B------:R-:W-:Y:S01]  /*17580*/  ULDC UR6, c[0x0][0x610] ;  /* 0x0001840000067ab9 */ /* 0x000fe20000000800 */
[----:B------:R-:W-:Y:S01]  /*17590*/  LOP3.LUT R2, R11, UR4, RZ, 0xc0, !PT ;  /* 0x000000040b027c12 */ /* 0x000fe2000f8ec0ff */
[----:B------:R-:W-:Y:S01]  /*175a0*/  IMAD R7, R12, UR6, R7 ;  /* 0x000000060c077c24 */ /* 0x000fe2000f8e0207 */
[----:B------:R-:W-:-:S03]  /*175b0*/  ULDC UR6, c[0x0][0x600] ;  /* 0x0001800000067ab9 */ /* 0x000fc60000000800 */
[----:B------:R-:W-:-:S05]  /*175c0*/  IMAD R2, R13, UR6, R2 ;  /* 0x000000060d027c24 */ /* 0x000fca000f8e0202 */
[----:B------:R-:W-:Y:S02]  /*175d0*/  SEL R3, R2, R7, P0 ;  /* 0x0000000702037207 */ /* 0x000fe40000000000 */
[----:B------:R-:W-:-:S07]  /*175e0*/  SEL R2, R7, R2, P1 ;  /* 0x0000000207027207 */ /* 0x000fce0000800000 */
.L_x_558:
[----:B------:R-:W-:Y:S05]  /*175f0*/  BSYNC B1 ;  /* 0x0000000000017941 */ /* 0x000fea0003800000 */
.L_x_557:
[----:B------:R-:W-:-:S13]  /*17600*/  LOP3.LUT P0, RZ, R4, 0xff, RZ, 0xc0, !PT ;  /* 0x000000ff04ff7812 */ /* 0x000fda000780c0ff */
[----:B------:R-:W-:Y:S05]  /*17610*/  @P0 BRA `(.L_x_561) ;  /* 0xfffffff400080947 */ /* 0x000fea000383ffff */
[----:B------:R-:W-:Y:S05]  /*17620*/  BSYNC B0 ;  /* 0x0000000000007941 */ /* 0x000fea0003800000 */
.L_x_550:
[----:B------:R-:W-:-:S03]  /*17630*/  UMOV UR6, 0xffffffff ;  /* 0xffffffff00067882 */ /* 0x000fc60000000000 */
[----:B------:R-:W-:Y:S05]  /*17640*/  BRA.DIV UR6, `(.L_x_562) ;  /* 0x0000000606847947 */ /* 0x000fea000b800000 */
[----:B------:R-:W-:-:S13]  /*17650*/  ELECT P6, URZ, PT ;  /* 0x00000000003f782f */ /* 0x000fda00038c0000 */
.L_x_579:
[----:B------:R-:W-:Y:S04]  /*17660*/  BSSY B0, `(.L_x_563) ;  /* 0x0000047000007945 */ /* 0x000fe80003800000 */
[----:B------:R-:W-:Y:S05]  /*17670*/  @!P6 BRA `(.L_x_564) ;  /* 0x000000040014e947 */ /* 0x000fea0003800000 */
[----:B------:R-:W-:-:S04]  /*17680*/  ULOP3.LUT UR6, UR40, 0x2, URZ, 0xfc, !UPT ;  /* 0x0000000228067892 */ /* 0x000fc8000f8efc3f */
[----:B------:R-:W-:-:S06]  /*17690*/  UISETP.NE.AND UP0, UPT, UR6, 0x3, UPT ;  /* 0x000000030600788c */ /* 0x000fcc000bf05270 */
[----:B------:R-:W-:-:S13]  /*176a0*/  PLOP3.LUT P0, PT, PT, PT, UP0, 0x80, 0x0 ;  /* 0x000000000000781c */ /* 0x000fda0003f0f008 */
[----:B------:R-:W-:Y:S05]  /*176b0*/  @!P0 BRA `(.L_x_565) ;  /* 0x0000000000048947 */ /* 0x000fea0003800000 */
[----:B------:R-:W-:Y:S01]  /*176c0*/  BPT.TRAP 0x1 ;  /* 0x000000040000795c */ /* 0x000fe20000300000 */
.L_x_565:
[----:B------:R-:W0:Y:S01]  /*176d0*/  S2R R3, SR_CgaCtaId ;  /* 0x0000000000037919 */ /* 0x000e220000008800 */
[----:B------:R-:W-:-:S04]  /*176e0*/  MOV R2, 0x400 ;  /* 0x0000040000027802 */ /* 0x000fc80000000f00 */
[----:B0-----:R-:W-:Y:S02]  /*176f0*/  LEA R3, R3, R2, 0x18 ;  /* 0x0000000203037211 */ /* 0x001fe400078ec0ff */
[----:B------:R-:W-:-:S03]  /*17700*/  SHF.L.U32 R2, R0, 0x1f, RZ ;  /* 0x0000001f00027819 */ /* 0x000fc600000006ff */
[----:B------:R-:W-:-:S04]  /*17710*/  VIADD R3, R3, 0x38 ;  /* 0x0000003803037836 */ /* 0x000fc80000000000 */
[----:B------:R-:W-:-:S04]  /*17720*/  IMAD R5, R6, 0x8, R3 ;  /* 0x0000000806057824 */ /* 0x000fc800078e0203 */
[----:B------:R-:W0:Y:S02]  /*17730*/  SYNCS.PHASECHK.TRANS64.TRYWAIT P0, [R5+URZ], R2 ;  /* 0x00000002050075a7 */ /* 0x000e24000800017f */
[----:B0-----:R-:W-:Y:S05]  /*17740*/  @!P0 BRA `(.L_x_566) ;  /* 0x0000000400648947 */ /* 0x001fea0003800000 */
.L_x_580:
[----:B------:R-:W-:-:S05]  /*17750*/  VIADD R6, R6, 0x1 ;  /* 0x0000000106067836 */ /* 0x000fca0000000000 */
[----:B------:R-:W-:-:S04]  /*17760*/  ISETP.NE.AND P0, PT, R6, 0x7, PT ;  /* 0x000000070600780c */ /* 0x000fc80003f05270 */
[----:B0-----:R-:W-:Y:S02]  /*17770*/  SEL R5, RZ, 0x1, P0 ;  /* 0x00000001ff057807 */ /* 0x001fe40000000000 */
[----:B------:R-:W-:Y:S02]  /*17780*/  SEL R6, R6, RZ, P0 ;  /* 0x000000ff06067207 */ /* 0x000fe40000000000 */
[----:B------:R-:W-:-:S03]  /*17790*/  LOP3.LUT R5, R0, R5, RZ, 0x3c, !PT ;  /* 0x0000000500057212 */ /* 0x000fc600078e3cff */
[----:B------:R-:W-:Y:S01]  /*177a0*/  IMAD R7, R6, 0x8, R3 ;  /* 0x0000000806077824 */ /* 0x000fe200078e0203 */
[----:B------:R-:W-:-:S04]  /*177b0*/  SHF.L.U32 R0, R5, 0x1f, RZ ;  /* 0x0000001f05007819 */ /* 0x000fc800000006ff */
[----:B------:R-:W0:Y:S02]  /*177c0*/  SYNCS.PHASECHK.TRANS64.TRYWAIT P0, [R7+URZ], R0 ;  /* 0x00000000070075a7 */ /* 0x000e24000800017f */
[----:B0-----:R-:W-:Y:S05]  /*177d0*/  @!P0 BRA `(.L_x_567) ;  /* 0x0000000400548947 */ /* 0x001fea0003800000 */
.L_x_581:
[----:B0-----:R-:W-:-:S05]  /*177e0*/  VIADD R0, R6, 0x1 ;  /* 0x0000000106007836 */ /* 0x001fca0000000000 */
[----:B------:R-:W-:-:S04]  /*177f0*/  ISETP.NE.AND P0, PT, R0, 0x7, PT ;  /* 0x000000070000780c */ /* 0x000fc80003f05270 */
[----:B------:R-:W-:Y:S02]  /*17800*/  SEL R2, RZ, 0x1, P0 ;  /* 0x00000001ff027807 */ /* 0x000fe40000000000 */
[----:B------:R-:W-:Y:S02]  /*17810*/  SEL R4, R0, RZ, P0 ;  /* 0x000000ff00047207 */ /* 0x000fe40000000000 */
[----:B------:R-:W-:-:S03]  /*17820*/  LOP3.LUT R5, R5, R2, RZ, 0x3c, !PT ;  /* 0x0000000205057212 */ /* 0x000fc600078e3cff */
[----:B------:R-:W-:Y:S01]  /*17830*/  IMAD R7, R4, 0x8, R3 ;  /* 0x0000000804077824 */ /* 0x000fe200078e0203 */
[----:B------:R-:W-:-:S04]  /*17840*/  SHF.L.U32 R0, R5, 0x1f, RZ ;  /* 0x0000001f05007819 */ /* 0x000fc800000006ff */
[----:B------:R-:W0:Y:S02]  /*17850*/  SYNCS.PHASECHK.TRANS64.TRYWAIT P0, [R7+URZ], R0 ;  /* 0x00000000070075a7 */ /* 0x000e24000800017f */
[----:B0-----:R-:W-:Y:S05]  /*17860*/  @!P0 BRA `(.L_x_568) ;  /* 0x0000000400448947 */ /* 0x001fea0003800000 */
.L_x_582:
        /* <DEDUP_REMOVED lines=9> */
.L_x_583:
[----:B0-----:R-:W-:-:S04]  /*17900*/  IADD3 R0, R4, 0x1, RZ ;  /* 0x0000000104007810 */ /* 0x001fc80007ffe0ff */
        /* <DEDUP_REMOVED lines=8> */
.L_x_584:
        /* <DEDUP_REMOVED lines=9> */
.L_x_585:
[----:B0-----:R-:W-:-:S05]  /*17a20*/  VIADD R0, R4, 0x1 ;  /* 0x0000000104007836 */ /* 0x001fca0000000000 */
[----:B------:R-:W-:-:S04]  /*17a30*/  ISETP.NE.AND P0, PT, R0, 0x7, PT ;  /* 0x000000070000780c */ /* 0x000fc80003f05270 */
[----:B------:R-:W-:Y:S02]  /*17a40*/  SEL R2, RZ, 0x1, P0 ;  /* 0x00000001ff027807 */ /* 0x000fe40000000000 */
[----:B------:R-:W-:Y:S02]  /*17a50*/  SEL R0, R0, RZ, P0 ;  /* 0x000000ff00007207 */ /* 0x000fe40000000000 */
[----:B------:R-:W-:-:S03]  /*17a60*/  LOP3.LUT R2, R5, R2, RZ, 0x3c, !PT ;  /* 0x0000000205027212 */ /* 0x000fc600078e3cff */
[----:B------:R-:W-:Y:S01]  /*17a70*/  IMAD R3, R0, 0x8, R3 ;  /* 0x0000000800037824 */ /* 0x000fe200078e0203 */
[----:B------:R-:W-:-:S07]  /*17a80*/  SHF.L.U32 R0, R2, 0x1f, RZ ;  /* 0x0000001f02007819 */ /* 0x000fce00000006ff */
.L_x_572:
[----:B0-----:R0:W1:Y:S02]  /*17a90*/  SYNCS.PHASECHK.TRANS64.TRYWAIT P0, [R3+URZ], R0 ;  /* 0x00000000030075a7 */ /* 0x001064000800017f */
[----:B-1----:R-:W-:Y:S05]  /*17aa0*/  @!P0 NANOSLEEP.SYNCS 0x989680 ;  /* 0x009896800000895d */ /* 0x002fea0003900000 */
[----:B------:R-:W1:Y:S02]  /*17ab0*/  @!P0 SYNCS.PHASECHK.TRANS64 P0, [R3+URZ], R0 ;  /* 0x00000000030085a7 */ /* 0x000e64000800007f */
[----:B-1----:R-:W-:Y:S05]  /*17ac0*/  @!P0 BRA `(.L_x_572) ;  /* 0xfffffffc00f08947 */ /* 0x002fea000383ffff */
.L_x_564:
[----:B------:R-:W-:Y:S05]  /*17ad0*/  BSYNC B0 ;  /* 0x0000000000007941 */ /* 0x000fea0003800000 */
.L_x_563:
[----:B------:R-:W-:Y:S05]  /*17ae0*/  EXIT ;  /* 0x000000000000794d */ /* 0x000fea0003800000 */
.L_x_21:
[----:B-1----:R1:W2:Y:S02]  /*17af0*/  SYNCS.PHASECHK.TRANS64.TRYWAIT P1, [R4+URZ], R3 ;  /* 0x00000003040075a7 */ /* 0x0022a4000802017f */
[----:B--2---:R-:W-:Y:S05]  /*17b00*/  @!P1 NANOSLEEP.SYNCS 0x989680 ;  /* 0x009896800000995d */ /* 0x004fea0003900000 */
[----:B------:R-:W2:Y:S02]  /*17b10*/  @!P1 SYNCS.PHASECHK.TRANS64 P1, [R4+URZ], R3 ;  /* 0x00000003040095a7 */ /* 0x000ea4000802007f */
[----:B--2---:R-:W-:Y:S05]  /*17b20*/  @!P1 BRA `(.L_x_21) ;  /* 0xfffffffc00f09947 */ /* 0x004fea000383ffff */
[----:B------:R-:W-:Y:S05]  /*17b30*/  BRA `(.L_x_20) ;  /* 0xfffffe9c00087947 */ /* 0x000fea000383ffff */
.L_x_26:
[----:B-1----:R1:W2:Y:S02]  /*17b40*/  SYNCS.PHASECHK.TRANS64.TRYWAIT P1, [R5+URZ], R6 ;  /* 0x00000006050075a7 */ /* 0x0022a4000802017f */
[----:B--2---:R-:W-:Y:S05]  /*17b50*/  @!P1 NANOSLEEP.SYNCS 0x989680 ;  /* 0x009896800000995d */ /* 0x004fea0003900000 */
[----:B------:R-:W2:Y:S02]  /*17b60*/  @!P1 SYNCS.PHASECHK.TRANS64 P1, [R5+URZ], R6 ;  /* 0x00000006050095a7 */ /* 0x000ea4000802007f */
[----:B--2---:R-:W-:Y:S05]  /*17b70*/  @!P1 BRA `(.L_x_26) ;  /* 0xfffffffc00f09947 */ /* 0x004fea000383ffff */
[----:B------:R-:W-:Y:S05]  /*17b80*/  BRA `(.L_x_25) ;  /* 0xfffffeb000687947 */ /* 0x000fea000383ffff */
.L_x_551:
[----:B------:R-:W-:Y:S01]  /*17b90*/  BSSY B1, `(.L_x_573) ;  /* 0x0000006000017945 */ /* 0x000fe20003800000 */
[----:B------:R-:W-:-:S07]  /*17ba0*/  IMAD.MOV.U32 R15, RZ, RZ, -0x1 ;  /* 0xffffffffff0f7424 */ /* 0x000fce00078e00ff */
[----:B------:R-:W-:Y:S05]  /*17bb0*/  WARPSYNC.COLLECTIVE R15, `(.L_x_574) ;  /* 0x000000000f0c7348 */ /* 0x000fea0003c00000 */
[----:B------:R-:W-:Y:S02]  /*17bc0*/  ELECT P6, UR62, PT ;  /* 0x00000000003e782f */ /* 0x000fe400038c0000 */
[----:B------:R-:W-:Y:S01]  /*17bd0*/  MOV R14, UR62 ;  /* 0x0000003e000e7c02 */ /* 0x000fe20008000f00 */
[----:B------:R-:W-:Y:S10]  /*17be0*/  ENDCOLLECTIVE ;  /* 0x000000000000791b */ /* 0x000ff40003800000 */
.L_x_574:
[----:B------:R-:W-:Y:S05]  /*17bf0*/  BSYNC B1 ;  /* 0x0000000000017941 */ /* 0x000fea0003800000 */
.L_x_573:
[----:B------:R-:W-:Y:S05]  /*17c00*/  BRA `(.L_x_575) ;  /* 0xffffffec00987947 */ /* 0x000fea000383ffff */
.L_x_554:
[----:B0-----:R0:W1:Y:S02]  /*17c10*/  SYNCS.PHASECHK.TRANS64.TRYWAIT P0, [R5+URZ+0x38], R14 ;  /* 0x0000380e050075a7 */ /* 0x001064000800017f */
[----:B-1----:R-:W-:Y:S05]  /*17c20*/  @!P0 NANOSLEEP.SYNCS 0x989680 ;  /* 0x009896800000895d */ /* 0x002fea0003900000 */
[----:B------:R-:W1:Y:S02]  /*17c30*/  @!P0 SYNCS.PHASECHK.TRANS64 P0, [R5+URZ+0x38], R14 ;  /* 0x0000380e050085a7 */ /* 0x000e64000800007f */
[----:B-1----:R-:W-:Y:S05]  /*17c40*/  @!P0 BRA `(.L_x_554) ;  /* 0xfffffffc00f08947 */ /* 0x002fea000383ffff */
[----:B------:R-:W-:Y:S05]  /*17c50*/  BRA `(.L_x_576) ;  /* 0xffffffec00d07947 */ /* 0x000fea000383ffff */
.L_x_562:
[----:B------:R-:W-:Y:S01]  /*17c60*/  BSSY B0, `(.L_x_577) ;  /* 0x0000006000007945 */ /* 0x000fe20003800000 */
[----:B------:R-:W-:-:S07]  /*17c70*/  IMAD.MOV.U32 R15, RZ, RZ, -0x1 ;  /* 0xffffffffff0f7424 */ /* 0x000fce00078e00ff */
[----:B------:R-:W-:Y:S05]  /*17c80*/  WARPSYNC.COLLECTIVE R15, `(.L_x_578) ;  /* 0x000000000f0c7348 */ /* 0x000fea0003c00000 */
[----:B------:R-:W-:Y:S02]  /*17c90*/  ELECT P6, UR62, PT ;  /* 0x00000000003e782f */ /* 0x000fe400038c0000 */
[----:B------:R-:W-:Y:S01]  /*17ca0*/  MOV R14, UR62 ;  /* 0x0000003e000e7c02 */ /* 0x000fe20008000f00 */
[----:B------:R-:W-:Y:S10]  /*17cb0*/  ENDCOLLECTIVE ;  /* 0x000000000000791b */ /* 0x000ff40003800000 */
.L_x_578:
[----:B------:R-:W-:Y:S05]  /*17cc0*/  BSYNC B0 ;  /* 0x0000000000007941 */ /* 0x000fea0003800000 */
.L_x_577:
[----:B------:R-:W-:Y:S05]  /*17cd0*/  BRA `(.L_x_579) ;  /* 0xfffffff800607947 */ /* 0x000fea000383ffff */
.L_x_566:
[----:B0-----:R0:W1:Y:S02]  /*17ce0*/  SYNCS.PHASECHK.TRANS64.TRYWAIT P0, [R5+URZ], R2 ;  /* 0x00000002050075a7 */ /* 0x001064000800017f */
[----:B-1----:R-:W-:Y:S05]  /*17cf0*/  @!P0 NANOSLEEP.SYNCS 0x989680 ;  /* 0x009896800000895d */ /* 0x002fea0003900000 */
[----:B------:R-:W1:Y:S02]  /*17d00*/  @!P0 SYNCS.PHASECHK.TRANS64 P0, [R5+URZ], R2 ;  /* 0x00000002050085a7 */ /* 0x000e64000800007f */
[----:B-1----:R-:W-:Y:S05]  /*17d10*/  @!P0 BRA `(.L_x_566) ;  /* 0xfffffffc00f08947 */ /* 0x002fea000383ffff */
[----:B------:R-:W-:Y:S05]  /*17d20*/  BRA `(.L_x_580) ;  /* 0xfffffff800887947 */ /* 0x000fea000383ffff */
.L_x_567:
[----:B0-----:R0:W1:Y:S02]  /*17d30*/  SYNCS.PHASECHK.TRANS64.TRYWAIT P0, [R7+URZ], R0 ;  /* 0x00000000070075a7 */ /* 0x001064000800017f */
[----:B-1----:R-:W-:Y:S05]  /*17d40*/  @!P0 NANOSLEEP.SYNCS 0x989680 ;  /* 0x009896800000895d */ /* 0x002fea0003900000 */
[----:B------:R-:W1:Y:S02]  /*17d50*/  @!P0 SYNCS.PHASECHK.TRANS64 P0, [R7+URZ], R0 ;  /* 0x00000000070085a7 */ /* 0x000e64000800007f */
[----:B-1----:R-:W-:Y:S05]  /*17d60*/  @!P0 BRA `(.L_x_567) ;  /* 0xfffffffc00f08947 */ /* 0x002fea000383ffff */
[----:B------:R-:W-:Y:S05]  /*17d70*/  BRA `(.L_x_581) ;  /* 0xfffffff800987947 */ /* 0x000fea000383ffff */
.L_x_568:
[----:B0-----:R0:W1:Y:S02]  /*17d80*/  SYNCS.PHASECHK.TRANS64.TRYWAIT P0, [R7+URZ], R0 ;  /* 0x00000000070075a7 */ /* 0x001064000800017f */
[----:B-1----:R-:W-:Y:S05]  /*17d90*/  @!P0 NANOSLEEP.SYNCS 0x989680 ;  /* 0x009896800000895d */ /* 0x002fea0003900000 */
[----:B------:R-:W1:Y:S02]  /*17da0*/  @!P0 SYNCS.PHASECHK.TRANS64 P0, [R7+URZ], R0 ;  /* 0x00000000070085a7 */ /* 0x000e64000800007f */
[----:B-1----:R-:W-:Y:S05]  /*17db0*/  @!P0 BRA `(.L_x_568) ;  /* 0xfffffffc00f08947 */ /* 0x002fea000383ffff */
[----:B------:R-:W-:Y:S05]  /*17dc0*/  BRA `(.L_x_582) ;  /* 0xfffffff800a87947 */ /* 0x000fea000383ffff */
.L_x_569:
[----:B0-----:R0:W1:Y:S02]  /*17dd0*/  SYNCS.PHASECHK.TRANS64.TRYWAIT P0, [R7+URZ], R0 ;  /* 0x00000000070075a7 */ /* 0x001064000800017f */
[----:B-1----:R-:W-:Y:S05]  /*17de0*/  @!P0 NANOSLEEP.SYNCS 0x989680 ;  /* 0x009896800000895d */ /* 0x002fea0003900000 */
[----:B------:R-:W1:Y:S02]  /*17df0*/  @!P0 SYNCS.PHASECHK.TRANS64 P0, [R7+URZ], R0 ;  /* 0x00000000070085a7 */ /* 0x000e64000800007f */
[----:B-1----:R-:W-:Y:S05]  /*17e00*/  @!P0 BRA `(.L_x_569) ;  /* 0xfffffffc00f08947 */ /* 0x002fea000383ffff */
[----:B------:R-:W-:Y:S05]  /*17e10*/  BRA `(.L_x_583) ;  /* 0xfffffff800b87947 */ /* 0x000fea000383ffff */
.L_x_570:
[----:B0-----:R0:W1:Y:S02]  /*17e20*/  SYNCS.PHASECHK.TRANS64.TRYWAIT P0, [R7+URZ], R0 ;  /* 0x00000000070075a7 */ /* 0x001064000800017f */
[----:B-1----:R-:W-:Y:S05]  /*17e30*/  @!P0 NANOSLEEP.SYNCS 0x989680 ;  /* 0x009896800000895d */ /* 0x002fea0003900000 */
[----:B------:R-:W1:Y:S02]  /*17e40*/  @!P0 SYNCS.PHASECHK.TRANS64 P0, [R7+URZ], R0 ;  /* 0x00000000070085a7 */ /* 0x000e64000800007f */
[----:B-1----:R-:W-:Y:S05]  /*17e50*/  @!P0 BRA `(.L_x_570) ;  /* 0xfffffffc00f08947 */ /* 0x002fea000383ffff */
[----:B------:R-:W-:Y:S05]  /*17e60*/  BRA `(.L_x_584) ;  /* 0xfffffff800c87947 */ /* 0x000fea000383ffff */
.L_x_571:
[----:B0-----:R0:W1:Y:S02]  /*17e70*/  SYNCS.PHASECHK.TRANS64.TRYWAIT P0, [R7+URZ], R0 ;  /* 0x00000000070075a7 */ /* 0x001064000800017f */
[----:B-1----:R-:W-:Y:S05]  /*17e80*/  @!P0 NANOSLEEP.SYNCS 0x989680 ;  /* 0x009896800000895d */ /* 0x002fea0003900000 */
[----:B------:R-:W1:Y:S02]  /*17e90*/  @!P0 SYNCS.PHASECHK.TRANS64 P0, [R7+URZ], R0 ;  /* 0x00000000070085a7 */ /* 0x000e64000800007f */
[----:B-1----:R-:W-:Y:S05]  /*17ea0*/  @!P0 BRA `(.L_x_571) ;  /* 0xfffffffc00f08947 */ /* 0x002fea000383ffff */
[----:B------:R-:W-:Y:S05]  /*17eb0*/  BRA `(.L_x_585) ;  /* 0xfffffff800d87947 */ /* 0x000fea000383ffff */
.L_x_586:
[----:B------:R-:W-:-:S00]  /*17ec0*/  BRA `(.L_x_586) ;  /* 0xfffffffc00fc7947 */ /* 0x000fc0000383ffff */
[----:B------:R-:W-:-:S00]  /*17ed0*/  NOP ;  /* 0x0000000000007918 */ /* 0x000fc00000000000 */
        /* <DEDUP_REMOVED lines=10> */
.L_x_587:


//--------------------- .nv.global.init           --------------------------
	.section	.nv.global.init,"aw",@progbits
.nv.global.init:
	.type		$str$22,@object
	.size		$str$22,($str$23 - $str$22)
$str$22:
        /*0000*/ 	.byte	0x6b, 0x5f, 0x74, 0x69, 0x6c, 0x65, 0x5f, 0x63, 0x6f, 0x75, 0x6e, 0x74, 0x20, 0x3e, 0x3d, 0x20
        /*0010*/ 	.byte	0x31, 0x00
	.type		$str$23,@object
	.size		$str$23,(__unnamed_1 - $str$23)
$str$23:
        /*0012*/ 	.byte	0x2f, 0x74, 0x6d, 0x70, 0x2f, 0x63, 0x75, 0x74, 0x6c, 0x61, 0x73, 0x73, 0x5f, 0x73, 0x77, 0x65
        /*0022*/ 	.byte	0x65, 0x70, 0x5f, 0x73, 0x72, 0x63, 0x2f, 0x69, 0x6e, 0x63, 0x6c, 0x75, 0x64, 0x65, 0x2f, 0x63
        /*0032*/ 	.byte	0x75, 0x74, 0x6c, 0x61, 0x73, 0x73, 0x2f, 0x67, 0x65, 0x6d, 0x6d, 0x2f, 0x63, 0x6f, 0x6c, 0x6c
        /*0042*/ 	.byte	0x65, 0x63, 0x74, 0x69, 0x76, 0x65, 0x2f, 0x73, 0x6d, 0x39, 0x30, 0x5f, 0x6d, 0x6d, 0x61, 0x5f
        /*0052*/ 	.byte	0x74, 0x6d, 0x61, 0x5f, 0x67, 0x6d, 0x6d, 0x61, 0x5f, 0x73, 0x73, 0x5f, 0x77, 0x61, 0x72, 0x70
        /*0062*/ 	.byte	0x73, 0x70, 0x65, 0x63, 0x69, 0x61, 0x6c, 0x69, 0x7a, 0x65, 0x64, 0x2e, 0x68, 0x70, 0x70, 0x00
	.type		__unnamed_1,@object
	.size		__unnamed_1,(.L_0 - __unnamed_1)
__unnamed_1:
        /* <DEDUP_REMOVED lines=182> */
        /*0bd2*/ 	.byte	0x5d, 0x00
.L_0:


//--------------------- .nv.shared._ZN7cutlass13device_kernelINS_4gemm6kernel13GemmUniversalIN4cute5tupleIJiiiiEEENS1_10collective13CollectiveMmaINS1_34MainloopSm90TmaGmmaWarpSpecializedILi7ENS5_IJNS4_1CILi8EEENSA_ILi1EEESC_EEENS1_35KernelTmaWarpSpecializedCooperativeEEENS5_IJNSA_ILi256EEESG_NSA_ILi32EEEEEENS_10bfloat16_tENS5_IJlSC_lEEESJ_SK_NS4_8TiledMMAINS4_8MMA_AtomIJNS4_4SM904GMMA28MMA_64x256x16_F32BF16BF16_SSILNSO_5MajorE0ELSQ_0ELNSO_7ScaleInE1ELSR_1EEEEEENS4_6LayoutINS5_IJNSA_ILi2EEESC_SC_EEENS5_IJSC_NSA_ILi0EEESX_EEEEENS5_IJNS4_10UnderscoreES10_S10_EEEEENS4_13SM90_TMA_LOADENS4_14ComposedLayoutINS4_7SwizzleILi2ELi4ELi3EEENS4_18smem_ptr_flag_bitsILi16EEENSU_INS5_IJSB_SH_EEENS5_IJSH_SC_EEEEEEEvNS4_8identityENS4_23SM90_TMA_LOAD_MULTICASTES1C_vS1D_EENS_8epilogue10collective6detail29Sm90TmaWarpSpecializedAdapterINS1H_15DefaultEpilogueISJ_SK_SK_NS1G_6thread17LinearCombinationISJ_Li1EffLNS1L_9ScaleType4KindE0ELNS_15FloatRoundStyleE2ESJ_EENS1_15EpilogueDefaultEEEEEvvEEEEvNT_6ParamsE --------------------------
	.section	.nv.shared._ZN7cutlass13device_kernelINS_4gemm6kernel13GemmUniversalIN4cute5tupleIJiiiiEEENS1_10collective13CollectiveMmaINS1_34MainloopSm90TmaGmmaWarpSpecializedILi7ENS5_IJNS4_1CILi8EEENSA_ILi1EEESC_EEENS1_35KernelTmaWarpSpecializedCooperativeEEENS5_IJNSA_ILi256EEESG_NSA_ILi32EEEEEENS_10bfloat16_tENS5_IJlSC_lEEESJ_SK_NS4_8TiledMMAINS4_8MMA_AtomIJNS4_4SM904GMMA28MMA_64x256x16_F32BF16BF16_SSILNSO_5MajorE0ELSQ_0ELNSO_7ScaleInE1ELSR_1EEEEEENS4_6LayoutINS5_IJNSA_ILi2EEESC_SC_EEENS5_IJSC_NSA_ILi0EEESX_EEEEENS5_IJNS4_10UnderscoreES10_S10_EEEEENS4_13SM90_TMA_LOADENS4_14ComposedLayoutINS4_7SwizzleILi2ELi4ELi3EEENS4_18smem_ptr_flag_bitsILi16EEENSU_INS5_IJSB_SH_EEENS5_IJSH_SC_EEEEEEEvNS4_8identityENS4_23SM90_TMA_LOAD_MULTICASTES1C_vS1D_EENS_8epilogue10collective6detail29Sm90TmaWarpSpecializedAdapterINS1H_15DefaultEpilogueISJ_SK_SK_NS1G_6thread17LinearCombinationISJ_Li1EffLNS1L_9ScaleType4KindE0ELNS_15FloatRoundStyleE2ESJ_EENS1_15EpilogueDefaultEEEEEvvEEEEvNT_6ParamsE,"aw",@nobits
	.sectionflags	@""
	.align	16
	.zero		1024


//--------------------- .nv.shared.reserved.0     --------------------------
	.section	.nv.shared.reserved.0,"aw",@nobits
	.weak		__nv_reservedSMEM_offset_0_alias
	.size		__nv_reservedSMEM_offset_0_alias, 0, 0
	.other		__nv_reservedSMEM_offset_0_alias,@"STO_CUDA_RESERVED_SHARED STV_DEFAULT"
__nv_reservedSMEM_offset_0_alias:
	.zero		0


//--------------------- .nv.global                --------------------------
	.section	.nv.global,"aw",@nobits
.nv.global:
	.type		_ZN40_INTERNAL_79f565a0_4_k_cu_c6002449_299684cute1_E,@object
	.size		_ZN40_INTERNAL_79f565a0_4_k_cu_c6002449_299684cute1_E,(_ZN40_INTERNAL_79f565a0_4_k_cu_c6002449_299684cuda3std3__45__cpo6cbeginE - _ZN40_INTERNAL_79f565a0_4_k_cu_c6002449_299684cute1_E)
_ZN40_INTERNAL_79f565a0_4_k_cu_c6002449_299684cute1_E:
	.zero		1
	.type		_ZN40_INTERNAL_79f565a0_4_k_cu_c6002449_299684cuda3std3__45__cpo6cbeginE,@object
	.size		_ZN40_INTERNAL_79f565a0_4_k_cu_c6002449_299684cuda3std3__45__cpo6cbeginE,(_ZN40_INTERNAL_79f565a0_4_k_cu_c6002449_299684cuda3std3__48in_placeE - _ZN40_INTERNAL_79f565a0_4_k_cu_c6002449_299684cuda3std3__45__cpo6cbeginE)
_ZN40_INTERNAL_79f565a0_4_k_cu_c6002449_299684cuda3std3__45__cpo6cbeginE:
	.zero		1
	.type		_ZN40_INTERNAL_79f565a0_4_k_cu_c6002449_299684cuda3std3__48in_placeE,@object
	.size		_ZN40_INTERNAL_79f565a0_4_k_cu_c6002449_299684cuda3std3__48in_placeE,(_ZN40_INTERNAL_79f565a0_4_k_cu_c6002449_299684cuda3std6ranges3__45__cpo9iter_moveE - _ZN40_INTERNAL_79f565a0_4_k_cu_c6002449_299684cuda3std3__48in_placeE)
_ZN40_INTERNAL_79f565a0_4_k_cu_c6002449_299684cuda3std3__48in_placeE:
	.zero		1
	.type		_ZN40_INTERNAL_79f565a0_4_k_cu_c6002449_299684cuda3std6ranges3__45__cpo9iter_moveE,@object
	.size		_ZN40_INTERNAL_79f565a0_4_k_cu_c6002449_299684cuda3std6ranges3__45__cpo9iter_moveE,(_ZN40_INTERNAL_79f565a0_4_k_cu_c6002449_299684cuda3std3__45__cpo5beginE - _ZN40_INTERNAL_79f565a0_4_k_cu_c6002449_299684cuda3std6ranges3__45__cpo9iter_moveE)
_ZN40_INTERNAL_79f565a0_4_k_cu_c6002449_299684cuda3std6ranges3__45__cpo9iter_moveE:
	.zero		1
	.type		_ZN40_INTERNAL_79f565a0_4_k_cu_c6002449_299684cuda3std3__45__cpo5beginE,@object
	.size		_ZN40_INTERNAL_79f565a0_4_k_cu_c6002449_299684cuda3std3__45__cpo5beginE,(_ZN40_INTERNAL_79f565a0_4_k_cu_c6002449_299684cuda3std3__442_GLOBAL__N__79f565a0_4_k_cu_c6002449_299686ignoreE - _ZN40_INTERNAL_79f565a0_4_k_cu_c6002449_299684cuda3std3__45__cpo5beginE)
_ZN40_INTERNAL_79f565a0_4_k_cu_c6002449_299684cuda3std3__45__cpo5beginE:
	.zero		1
	.type		_ZN40_INTERNAL_79f565a0_4_k_cu_c6002449_299684cuda3std3__442_GLOBAL__N__79f565a0_4_k_cu_c6002449_299686ignoreE,@object
	.size		_ZN40_INTERNAL_79f565a0_4_k_cu_c6002449_299684cuda3std3__442_GLOBAL__N__79f565a0_4_k_cu_c6002449_299686ignoreE,(_ZN40_INTERNAL_79f565a0_4_k_cu_c6002449_299684cute7productE - _ZN40_INTERNAL_79f565a0_4_k_cu_c6002449_299684cuda3std3__442_GLOBAL__N__79f565a0_4_k_cu_c6002449_299686ignoreE)
_ZN40_INTERNAL_79f565a0_4_k_cu_c6002449_299684cuda3std3__442_GLOBAL__N__79f565a0_4_k_cu_c6002449_299686ignoreE:
	.zero		1
	.type		_ZN40_INTERNAL_79f565a0_4_k_cu_c6002449_299684cute7productE,@object
	.size		_ZN40_INTERNAL_79f565a0_4_k_cu_c6002449_299684cute7productE,(_ZN40_INTERNAL_79f565a0_4_k_cu_c6002449_299684cuda3std3__45__cpo3endE - _ZN40_INTERNAL_79f565a0_4_k_cu_c6002449_299684cute7productE)
_ZN40_INTERNAL_79f565a0_4_k_cu_c6002449_299684cute7productE:
	.zero		1
	.type		_ZN40_INTERNAL_79f565a0_4_k_cu_c6002449_299684cuda3std3__45__cpo3endE,@object
	.size		_ZN40_INTERNAL_79f565a0_4_k_cu_c6002449_299684cuda3std3__45__cpo3endE,(_ZN40_INTERNAL_79f565a0_4_k_cu_c6002449_299684cuda3std3__419piecewise_constructE - _ZN40_INTERNAL_79f565a0_4_k_cu_c6002449_299684cuda3std3__45__cpo3endE)
_ZN40_INTERNAL_79f565a0_4_k_cu_c6002449_299684cuda3std3__45__cpo3endE:
	.zero		1
	.type		_ZN40_INTERNAL_79f565a0_4_k_cu_c6002449_299684cuda3std3__419piecewise_constructE,@object
	.size		_ZN40_INTERNAL_79f565a0_4_k_cu_c6002449_299684cuda3std3__419piecewise_constructE,(_ZN40_INTERNAL_79f565a0_4_k_cu_c6002449_299684cuda3std3__45__cpo4cendE - _ZN40_INTERNAL_79f565a0_4_k_cu_c6002449_299684cuda3std3__419piecewise_constructE)
_ZN40_INTERNAL_79f565a0_4_k_cu_c6002449_299684cuda3std3__419piecewise_constructE:
	.zero		1
	.type		_ZN40_INTERNAL_79f565a0_4_k_cu_c6002449_299684cuda3std3__45__cpo4cendE,@object
	.size		_ZN40_INTERNAL_79f565a0_4_k_cu_c6002449_299684cuda3std3__45__cpo4cendE,(_ZN40_INTERNAL_79f565a0_4_k_cu_c6002449_299684cuda3std6ranges3__45__cpo4swapE - _ZN40_INTERNAL_79f565a0_4_k_cu_c6002449_299684cuda3std3__45__cpo4cendE)
_ZN40_INTERNAL_79f565a0_4_k_cu_c6002449_299684cuda3std3__45__cpo4cendE:
	.zero		1
	.type		_ZN40_INTERNAL_79f565a0_4_k_cu_c6002449_299684cuda3std6ranges3__45__cpo4swapE,@object
	.size		_ZN40_INTERNAL_79f565a0_4_k_cu_c6002449_299684cuda3std6ranges3__45__cpo4swapE,(.L_8 - _ZN40_INTERNAL_79f565a0_4_k_cu_c6002449_299684cuda3std6ranges3__45__cpo4swapE)
_ZN40_INTERNAL_79f565a0_4_k_cu_c6002449_299684cuda3std6ranges3__45__cpo4swapE:
	.zero		1
.L_8:


//--------------------- .nv.constant0._ZN7cutlass13device_kernelINS_4gemm6kernel13GemmUniversalIN4cute5tupleIJiiiiEEENS1_10collective13CollectiveMmaINS1_34MainloopSm90TmaGmmaWarpSpecializedILi7ENS5_IJNS4_1CILi8EEENSA_ILi1EEESC_EEENS1_35KernelTmaWarpSpecializedCooperativeEEENS5_IJNSA_ILi256EEESG_NSA_ILi32EEEEEENS_10bfloat16_tENS5_IJlSC_lEEESJ_SK_NS4_8TiledMMAINS4_8MMA_AtomIJNS4_4SM904GMMA28MMA_64x256x16_F32BF16BF16_SSILNSO_5MajorE0ELSQ_0ELNSO_7ScaleInE1ELSR_1EEEEEENS4_6LayoutINS5_IJNSA_ILi2EEESC_SC_EEENS5_IJSC_NSA_ILi0EEESX_EEEEENS5_IJNS4_10UnderscoreES10_S10_EEEEENS4_13SM90_TMA_LOADENS4_14ComposedLayoutINS4_7SwizzleILi2ELi4ELi3EEENS4_18smem_ptr_flag_bitsILi16EEENSU_INS5_IJSB_SH_EEENS5_IJSH_SC_EEEEEEEvNS4_8identityENS4_23SM90_TMA_LOAD_MULTICASTES1C_vS1D_EENS_8epilogue10collective6detail29Sm90TmaWarpSpecializedAdapterINS1H_15DefaultEpilogueISJ_SK_SK_NS1G_6thread17LinearCombinationISJ_Li1EffLNS1L_9ScaleType4KindE0ELNS_15FloatRoundStyleE2ESJ_EENS1_15EpilogueDefaultEEEEEvvEEEEvNT_6ParamsE --------------------------
	.section	.nv.constant0._ZN7cutlass13device_kernelINS_4gemm6kernel13GemmUniversalIN4cute5tupleIJiiiiEEENS1_10collective13CollectiveMmaINS1_34MainloopSm90TmaGmmaWarpSpecializedILi7ENS5_IJNS4_1CILi8EEENSA_ILi1EEESC_EEENS1_35KernelTmaWarpSpecializedCooperativeEEENS5_IJNSA_ILi256EEESG_NSA_ILi32EEEEEENS_10bfloat16_tENS5_IJlSC_lEEESJ_SK_NS4_8TiledMMAINS4_8MMA_AtomIJNS4_4SM904GMMA28MMA_64x256x16_F32BF16BF16_SSILNSO_5MajorE0ELSQ_0ELNSO_7ScaleInE1ELSR_1EEEEEENS4_6LayoutINS5_IJNSA_ILi2EEESC_SC_EEENS5_IJSC_NSA_ILi0EEESX_EEEEENS5_IJNS4_10UnderscoreES10_S10_EEEEENS4_13SM90_TMA_LOADENS4_14ComposedLayoutINS4_7SwizzleILi2ELi4ELi3EEENS4_18smem_ptr_flag_bitsILi16EEENSU_INS5_IJSB_SH_EEENS5_IJSH_SC_EEEEEEEvNS4_8identityENS4_23SM90_TMA_LOAD_MULTICASTES1C_vS1D_EENS_8epilogue10collective6detail29Sm90TmaWarpSpecializedAdapterINS1H_15DefaultEpilogueISJ_SK_SK_NS1G_6thread17LinearCombinationISJ_Li1EffLNS1L_9ScaleType4KindE0ELNS_15FloatRoundStyleE2ESJ_EENS1_15EpilogueDefaultEEEEEvvEEEEvNT_6ParamsE,"a",@progbits
	.sectionflags	@""
	.align	4
.nv.constant0._ZN7cutlass13device_kernelINS_4gemm6kernel13GemmUniversalIN4cute5tupleIJiiiiEEENS1_10collective13CollectiveMmaINS1_34MainloopSm90TmaGmmaWarpSpecializedILi7ENS5_IJNS4_1CILi8EEENSA_ILi1EEESC_EEENS1_35KernelTmaWarpSpecializedCooperativeEEENS5_IJNSA_ILi256EEESG_NSA_ILi32EEEEEENS_10bfloat16_tENS5_IJlSC_lEEESJ_SK_NS4_8TiledMMAINS4_8MMA_AtomIJNS4_4SM904GMMA28MMA_64x256x16_F32BF16BF16_SSILNSO_5MajorE0ELSQ_0ELNSO_7ScaleInE1ELSR_1EEEEEENS4_6LayoutINS5_IJNSA_ILi2EEESC_SC_EEENS5_IJSC_NSA_ILi0EEESX_EEEEENS5_IJNS4_10UnderscoreES10_S10_EEEEENS4_13SM90_TMA_LOADENS4_14ComposedLayoutINS4_7SwizzleILi2ELi4ELi3EEENS4_18smem_ptr_flag_bitsILi16EEENSU_INS5_IJSB_SH_EEENS5_IJSH_SC_EEEEEEEvNS4_8identityENS4_23SM90_TMA_LOAD_MULTICASTES1C_vS1D_EENS_8epilogue10collective6detail29Sm90TmaWarpSpecializedAdapterINS1H_15DefaultEpilogueISJ_SK_SK_NS1G_6thread17LinearCombinationISJ_Li1EffLNS1L_9ScaleType4KindE0ELNS_15FloatRoundStyleE2ESJ_EENS1_15EpilogueDefaultEEEEEvvEEEEvNT_6ParamsE:
	.zero		1664


//--------------------- SYMBOLS --------------------------

	.type		.nv.reservedSmem.offset0,@object
	.size		.nv.reservedSmem.offset0,0x4
	.type		__assertfail,@function
